//
// Generated by NVIDIA NVVM Compiler
//
// Compiler Build ID: CL-36424714
// Cuda compilation tools, release 13.0, V13.0.88
// Based on NVVM 20.0.0
//

.version 9.0
.target sm_100
.address_size 64

	// .globl	_Z16vector_add_constPffS_i

.visible .entry _Z16vector_add_constPffS_i(
	.param .u64 .ptr .align 1 _Z16vector_add_constPffS_i_param_0,
	.param .f32 _Z16vector_add_constPffS_i_param_1,
	.param .u64 .ptr .align 1 _Z16vector_add_constPffS_i_param_2,
	.param .u32 _Z16vector_add_constPffS_i_param_3
)
{
	.reg .pred 	%p<2>;
	.reg .b32 	%r<3>;
	.reg .b32 	%f<4>;
	.reg .b64 	%rd<8>;

	ld.param.u64 	%rd1, [_Z16vector_add_constPffS_i_param_0];
	ld.param.f32 	%f1, [_Z16vector_add_constPffS_i_param_1];
	ld.param.u64 	%rd2, [_Z16vector_add_constPffS_i_param_2];
	ld.param.u32 	%r2, [_Z16vector_add_constPffS_i_param_3];
	mov.u32 	%r1, %tid.x;
	setp.ge.s32 	%p1, %r1, %r2;
	@%p1 bra 	$L__BB0_2;
	cvta.to.global.u64 	%rd3, %rd1;
	cvta.to.global.u64 	%rd4, %rd2;
	mul.wide.u32 	%rd5, %r1, 4;
	add.s64 	%rd6, %rd3, %rd5;
	ld.global.f32 	%f2, [%rd6];
	add.f32 	%f3, %f1, %f2;
	add.s64 	%rd7, %rd4, %rd5;
	st.global.f32 	[%rd7], %f3;
$L__BB0_2:
	ret;

}
	// .globl	_Z16vector_sub_constPffS_i
.visible .entry _Z16vector_sub_constPffS_i(
	.param .u64 .ptr .align 1 _Z16vector_sub_constPffS_i_param_0,
	.param .f32 _Z16vector_sub_constPffS_i_param_1,
	.param .u64 .ptr .align 1 _Z16vector_sub_constPffS_i_param_2,
	.param .u32 _Z16vector_sub_constPffS_i_param_3
)
{
	.reg .pred 	%p<2>;
	.reg .b32 	%r<3>;
	.reg .b32 	%f<4>;
	.reg .b64 	%rd<8>;

	ld.param.u64 	%rd1, [_Z16vector_sub_constPffS_i_param_0];
	ld.param.f32 	%f1, [_Z16vector_sub_constPffS_i_param_1];
	ld.param.u64 	%rd2, [_Z16vector_sub_constPffS_i_param_2];
	ld.param.u32 	%r2, [_Z16vector_sub_constPffS_i_param_3];
	mov.u32 	%r1, %tid.x;
	setp.ge.s32 	%p1, %r1, %r2;
	@%p1 bra 	$L__BB1_2;
	cvta.to.global.u64 	%rd3, %rd1;
	cvta.to.global.u64 	%rd4, %rd2;
	mul.wide.u32 	%rd5, %r1, 4;
	add.s64 	%rd6, %rd3, %rd5;
	ld.global.f32 	%f2, [%rd6];
	sub.f32 	%f3, %f2, %f1;
	add.s64 	%rd7, %rd4, %rd5;
	st.global.f32 	[%rd7], %f3;
$L__BB1_2:
	ret;

}
	// .globl	_Z16vector_mul_constPffS_i
.visible .entry _Z16vector_mul_constPffS_i(
	.param .u64 .ptr .align 1 _Z16vector_mul_constPffS_i_param_0,
	.param .f32 _Z16vector_mul_constPffS_i_param_1,
	.param .u64 .ptr .align 1 _Z16vector_mul_constPffS_i_param_2,
	.param .u32 _Z16vector_mul_constPffS_i_param_3
)
{
	.reg .pred 	%p<2>;
	.reg .b32 	%r<3>;
	.reg .b32 	%f<4>;
	.reg .b64 	%rd<8>;

	ld.param.u64 	%rd1, [_Z16vector_mul_constPffS_i_param_0];
	ld.param.f32 	%f1, [_Z16vector_mul_constPffS_i_param_1];
	ld.param.u64 	%rd2, [_Z16vector_mul_constPffS_i_param_2];
	ld.param.u32 	%r2, [_Z16vector_mul_constPffS_i_param_3];
	mov.u32 	%r1, %tid.x;
	setp.ge.s32 	%p1, %r1, %r2;
	@%p1 bra 	$L__BB2_2;
	cvta.to.global.u64 	%rd3, %rd1;
	cvta.to.global.u64 	%rd4, %rd2;
	mul.wide.u32 	%rd5, %r1, 4;
	add.s64 	%rd6, %rd3, %rd5;
	ld.global.f32 	%f2, [%rd6];
	mul.f32 	%f3, %f1, %f2;
	add.s64 	%rd7, %rd4, %rd5;
	st.global.f32 	[%rd7], %f3;
$L__BB2_2:
	ret;

}
	// .globl	_Z16vector_div_constPffS_i
.visible .entry _Z16vector_div_constPffS_i(
	.param .u64 .ptr .align 1 _Z16vector_div_constPffS_i_param_0,
	.param .f32 _Z16vector_div_constPffS_i_param_1,
	.param .u64 .ptr .align 1 _Z16vector_div_constPffS_i_param_2,
	.param .u32 _Z16vector_div_constPffS_i_param_3
)
{
	.reg .pred 	%p<2>;
	.reg .b32 	%r<3>;
	.reg .b32 	%f<4>;
	.reg .b64 	%rd<8>;

	ld.param.u64 	%rd1, [_Z16vector_div_constPffS_i_param_0];
	ld.param.f32 	%f1, [_Z16vector_div_constPffS_i_param_1];
	ld.param.u64 	%rd2, [_Z16vector_div_constPffS_i_param_2];
	ld.param.u32 	%r2, [_Z16vector_div_constPffS_i_param_3];
	mov.u32 	%r1, %tid.x;
	setp.ge.s32 	%p1, %r1, %r2;
	@%p1 bra 	$L__BB3_2;
	cvta.to.global.u64 	%rd3, %rd1;
	cvta.to.global.u64 	%rd4, %rd2;
	mul.wide.u32 	%rd5, %r1, 4;
	add.s64 	%rd6, %rd3, %rd5;
	ld.global.f32 	%f2, [%rd6];
	div.rn.f32 	%f3, %f2, %f1;
	add.s64 	%rd7, %rd4, %rd5;
	st.global.f32 	[%rd7], %f3;
$L__BB3_2:
	ret;

}
	// .globl	_Z10vector_addPfS_S_i
.visible .entry _Z10vector_addPfS_S_i(
	.param .u64 .ptr .align 1 _Z10vector_addPfS_S_i_param_0,
	.param .u64 .ptr .align 1 _Z10vector_addPfS_S_i_param_1,
	.param .u64 .ptr .align 1 _Z10vector_addPfS_S_i_param_2,
	.param .u32 _Z10vector_addPfS_S_i_param_3
)
{
	.reg .pred 	%p<2>;
	.reg .b32 	%r<3>;
	.reg .b32 	%f<4>;
	.reg .b64 	%rd<11>;

	ld.param.u64 	%rd1, [_Z10vector_addPfS_S_i_param_0];
	ld.param.u64 	%rd2, [_Z10vector_addPfS_S_i_param_1];
	ld.param.u64 	%rd3, [_Z10vector_addPfS_S_i_param_2];
	ld.param.u32 	%r2, [_Z10vector_addPfS_S_i_param_3];
	mov.u32 	%r1, %tid.x;
	setp.ge.s32 	%p1, %r1, %r2;
	@%p1 bra 	$L__BB4_2;
	cvta.to.global.u64 	%rd4, %rd1;
	cvta.to.global.u64 	%rd5, %rd2;
	cvta.to.global.u64 	%rd6, %rd3;
	mul.wide.u32 	%rd7, %r1, 4;
	add.s64 	%rd8, %rd4, %rd7;
	ld.global.f32 	%f1, [%rd8];
	add.s64 	%rd9, %rd5, %rd7;
	ld.global.f32 	%f2, [%rd9];
	add.f32 	%f3, %f1, %f2;
	add.s64 	%rd10, %rd6, %rd7;
	st.global.f32 	[%rd10], %f3;
$L__BB4_2:
	ret;

}
	// .globl	_Z10vector_subPfS_S_i
.visible .entry _Z10vector_subPfS_S_i(
	.param .u64 .ptr .align 1 _Z10vector_subPfS_S_i_param_0,
	.param .u64 .ptr .align 1 _Z10vector_subPfS_S_i_param_1,
	.param .u64 .ptr .align 1 _Z10vector_subPfS_S_i_param_2,
	.param .u32 _Z10vector_subPfS_S_i_param_3
)
{
	.reg .pred 	%p<2>;
	.reg .b32 	%r<3>;
	.reg .b32 	%f<4>;
	.reg .b64 	%rd<11>;

	ld.param.u64 	%rd1, [_Z10vector_subPfS_S_i_param_0];
	ld.param.u64 	%rd2, [_Z10vector_subPfS_S_i_param_1];
	ld.param.u64 	%rd3, [_Z10vector_subPfS_S_i_param_2];
	ld.param.u32 	%r2, [_Z10vector_subPfS_S_i_param_3];
	mov.u32 	%r1, %tid.x;
	setp.ge.s32 	%p1, %r1, %r2;
	@%p1 bra 	$L__BB5_2;
	cvta.to.global.u64 	%rd4, %rd1;
	cvta.to.global.u64 	%rd5, %rd2;
	cvta.to.global.u64 	%rd6, %rd3;
	mul.wide.u32 	%rd7, %r1, 4;
	add.s64 	%rd8, %rd4, %rd7;
	ld.global.f32 	%f1, [%rd8];
	add.s64 	%rd9, %rd5, %rd7;
	ld.global.f32 	%f2, [%rd9];
	sub.f32 	%f3, %f1, %f2;
	add.s64 	%rd10, %rd6, %rd7;
	st.global.f32 	[%rd10], %f3;
$L__BB5_2:
	ret;

}
	// .globl	_Z10vector_mulPfS_S_i
.visible .entry _Z10vector_mulPfS_S_i(
	.param .u64 .ptr .align 1 _Z10vector_mulPfS_S_i_param_0,
	.param .u64 .ptr .align 1 _Z10vector_mulPfS_S_i_param_1,
	.param .u64 .ptr .align 1 _Z10vector_mulPfS_S_i_param_2,
	.param .u32 _Z10vector_mulPfS_S_i_param_3
)
{
	.reg .pred 	%p<2>;
	.reg .b32 	%r<3>;
	.reg .b32 	%f<4>;
	.reg .b64 	%rd<11>;

	ld.param.u64 	%rd1, [_Z10vector_mulPfS_S_i_param_0];
	ld.param.u64 	%rd2, [_Z10vector_mulPfS_S_i_param_1];
	ld.param.u64 	%rd3, [_Z10vector_mulPfS_S_i_param_2];
	ld.param.u32 	%r2, [_Z10vector_mulPfS_S_i_param_3];
	mov.u32 	%r1, %tid.x;
	setp.ge.s32 	%p1, %r1, %r2;
	@%p1 bra 	$L__BB6_2;
	cvta.to.global.u64 	%rd4, %rd1;
	cvta.to.global.u64 	%rd5, %rd2;
	cvta.to.global.u64 	%rd6, %rd3;
	mul.wide.u32 	%rd7, %r1, 4;
	add.s64 	%rd8, %rd4, %rd7;
	ld.global.f32 	%f1, [%rd8];
	add.s64 	%rd9, %rd5, %rd7;
	ld.global.f32 	%f2, [%rd9];
	mul.f32 	%f3, %f1, %f2;
	add.s64 	%rd10, %rd6, %rd7;
	st.global.f32 	[%rd10], %f3;
$L__BB6_2:
	ret;

}
	// .globl	_Z10vector_divPfS_S_i
.visible .entry _Z10vector_divPfS_S_i(
	.param .u64 .ptr .align 1 _Z10vector_divPfS_S_i_param_0,
	.param .u64 .ptr .align 1 _Z10vector_divPfS_S_i_param_1,
	.param .u64 .ptr .align 1 _Z10vector_divPfS_S_i_param_2,
	.param .u32 _Z10vector_divPfS_S_i_param_3
)
{
	.reg .pred 	%p<2>;
	.reg .b32 	%r<3>;
	.reg .b32 	%f<4>;
	.reg .b64 	%rd<11>;

	ld.param.u64 	%rd1, [_Z10vector_divPfS_S_i_param_0];
	ld.param.u64 	%rd2, [_Z10vector_divPfS_S_i_param_1];
	ld.param.u64 	%rd3, [_Z10vector_divPfS_S_i_param_2];
	ld.param.u32 	%r2, [_Z10vector_divPfS_S_i_param_3];
	mov.u32 	%r1, %tid.x;
	setp.ge.s32 	%p1, %r1, %r2;
	@%p1 bra 	$L__BB7_2;
	cvta.to.global.u64 	%rd4, %rd1;
	cvta.to.global.u64 	%rd5, %rd2;
	cvta.to.global.u64 	%rd6, %rd3;
	mul.wide.u32 	%rd7, %r1, 4;
	add.s64 	%rd8, %rd4, %rd7;
	ld.global.f32 	%f1, [%rd8];
	add.s64 	%rd9, %rd5, %rd7;
	ld.global.f32 	%f2, [%rd9];
	div.rn.f32 	%f3, %f1, %f2;
	add.s64 	%rd10, %rd6, %rd7;
	st.global.f32 	[%rd10], %f3;
$L__BB7_2:
	ret;

}


// ===== COMPILED SASS (sm_100) =====

	.target	sm_100

	.elftype	@"ET_EXEC"


//--------------------- .note.nv.tkinfo           --------------------------
	.section	.note.nv.tkinfo,"",@"SHT_NOTE"
	.sectionflags	@"SHF_NOTE_NV_TKINFO"
	.tkinfo
        /*0018*/ 	.word	0x00000002
        /*0030*/ 	.string	""
        /*0030*/ 	.string	"ptxas"
        /*0030*/ 	.string	"Cuda compilation tools, release 13.0, V13.0.88"
        /*0030*/ 	.string	"Build cuda_13.0.r13.0/compiler.36424714_0"
        /*0030*/ 	.string	"-arch sm_100 -m 64 "



//--------------------- .note.nv.cuinfo           --------------------------
	.section	.note.nv.cuinfo,"",@"SHT_NOTE"
	.sectionflags	@"SHF_NOTE_NV_CUINFO"
        /*0018*/ 	.short	0x0002
        /*001a*/ 	.short	0x0064
        /*001c*/ 	.short	0x0082
	.zero		2


//--------------------- .nv.info                  --------------------------
	.section	.nv.info,"",@"SHT_CUDA_INFO"
	.align	4


	//----- nvinfo : EIATTR_REGCOUNT
	.align		4
        /*0000*/ 	.byte	0x04, 0x2f
        /*0002*/ 	.short	(.L_1 - .L_0)
	.align		4
.L_0:
        /*0004*/ 	.word	index@(_Z16vector_add_constPffS_i)
        /*0008*/ 	.word	0x0000000a


	//----- nvinfo : EIATTR_FRAME_SIZE
	.align		4
.L_1:
        /*000c*/ 	.byte	0x04, 0x11
        /*000e*/ 	.short	(.L_3 - .L_2)
	.align		4
.L_2:
        /*0010*/ 	.word	index@(_Z16vector_add_constPffS_i)
        /*0014*/ 	.word	0x00000000


	//----- nvinfo : EIATTR_REGCOUNT
	.align		4
.L_3:
        /*0018*/ 	.byte	0x04, 0x2f
        /*001a*/ 	.short	(.L_5 - .L_4)
	.align		4
.L_4:
        /*001c*/ 	.word	index@(_Z16vector_sub_constPffS_i)
        /*0020*/ 	.word	0x0000000a


	//----- nvinfo : EIATTR_FRAME_SIZE
	.align		4
.L_5:
        /*0024*/ 	.byte	0x04, 0x11
        /*0026*/ 	.short	(.L_7 - .L_6)
	.align		4
.L_6:
        /*0028*/ 	.word	index@(_Z16vector_sub_constPffS_i)
        /*002c*/ 	.word	0x00000000


	//----- nvinfo : EIATTR_REGCOUNT
	.align		4
.L_7:
        /*0030*/ 	.byte	0x04, 0x2f
        /*0032*/ 	.short	(.L_9 - .L_8)
	.align		4
.L_8:
        /*0034*/ 	.word	index@(_Z16vector_mul_constPffS_i)
        /*0038*/ 	.word	0x0000000a


	//----- nvinfo : EIATTR_FRAME_SIZE
	.align		4
.L_9:
        /*003c*/ 	.byte	0x04, 0x11
        /*003e*/ 	.short	(.L_11 - .L_10)
	.align		4
.L_10:
        /*0040*/ 	.word	index@(_Z16vector_mul_constPffS_i)
        /*0044*/ 	.word	0x00000000


	//----- nvinfo : EIATTR_REGCOUNT
	.align		4
.L_11:
        /*0048*/ 	.byte	0x04, 0x2f
        /*004a*/ 	.short	(.L_13 - .L_12)
	.align		4
.L_12:
        /*004c*/ 	.word	index@(_Z16vector_div_constPffS_i)
        /*0050*/ 	.word	0x00000010


	//----- nvinfo : EIATTR_FRAME_SIZE
	.align		4
.L_13:
        /*0054*/ 	.byte	0x04, 0x11
        /*0056*/ 	.short	(.L_15 - .L_14)
	.align		4
.L_14:
        /*0058*/ 	.word	index@($__internal_1_$__cuda_sm3x_div_rn_noftz_f32_slowpath)
        /*005c*/ 	.word	0x00000000


	//----- nvinfo : EIATTR_FRAME_SIZE
	.align		4
.L_15:
        /*0060*/ 	.byte	0x04, 0x11
        /*0062*/ 	.short	(.L_17 - .L_16)
	.align		4
.L_16:
        /*0064*/ 	.word	index@(_Z16vector_div_constPffS_i)
        /*0068*/ 	.word	0x00000000


	//----- nvinfo : EIATTR_REGCOUNT
	.align		4
.L_17:
        /*006c*/ 	.byte	0x04, 0x2f
        /*006e*/ 	.short	(.L_19 - .L_18)
	.align		4
.L_18:
        /*0070*/ 	.word	index@(_Z10vector_addPfS_S_i)
        /*0074*/ 	.word	0x0000000c


	//----- nvinfo : EIATTR_FRAME_SIZE
	.align		4
.L_19:
        /*0078*/ 	.byte	0x04, 0x11
        /*007a*/ 	.short	(.L_21 - .L_20)
	.align		4
.L_20:
        /*007c*/ 	.word	index@(_Z10vector_addPfS_S_i)
        /*0080*/ 	.word	0x00000000


	//----- nvinfo : EIATTR_REGCOUNT
	.align		4
.L_21:
        /*0084*/ 	.byte	0x04, 0x2f
        /*0086*/ 	.short	(.L_23 - .L_22)
	.align		4
.L_22:
        /*0088*/ 	.word	index@(_Z10vector_subPfS_S_i)
        /*008c*/ 	.word	0x0000000c


	//----- nvinfo : EIATTR_FRAME_SIZE
	.align		4
.L_23:
        /*0090*/ 	.byte	0x04, 0x11
        /*0092*/ 	.short	(.L_25 - .L_24)
	.align		4
.L_24:
        /*0094*/ 	.word	index@(_Z10vector_subPfS_S_i)
        /*0098*/ 	.word	0x00000000


	//----- nvinfo : EIATTR_REGCOUNT
	.align		4
.L_25:
        /*009c*/ 	.byte	0x04, 0x2f
        /*009e*/ 	.short	(.L_27 - .L_26)
	.align		4
.L_26:
        /*00a0*/ 	.word	index@(_Z10vector_mulPfS_S_i)
        /*00a4*/ 	.word	0x0000000c


	//----- nvinfo : EIATTR_FRAME_SIZE
	.align		4
.L_27:
        /*00a8*/ 	.byte	0x04, 0x11
        /*00aa*/ 	.short	(.L_29 - .L_28)
	.align		4
.L_28:
        /*00ac*/ 	.word	index@(_Z10vector_mulPfS_S_i)
        /*00b0*/ 	.word	0x00000000


	//----- nvinfo : EIATTR_REGCOUNT
	.align		4
.L_29:
        /*00b4*/ 	.byte	0x04, 0x2f
        /*00b6*/ 	.short	(.L_31 - .L_30)
	.align		4
.L_30:
        /*00b8*/ 	.word	index@(_Z10vector_divPfS_S_i)
        /*00bc*/ 	.word	0x00000010


	//----- nvinfo : EIATTR_FRAME_SIZE
	.align		4
.L_31:
        /*00c0*/ 	.byte	0x04, 0x11
        /*00c2*/ 	.short	(.L_33 - .L_32)
	.align		4
.L_32:
        /*00c4*/ 	.word	index@($__internal_0_$__cuda_sm3x_div_rn_noftz_f32_slowpath)
        /*00c8*/ 	.word	0x00000000


	//----- nvinfo : EIATTR_FRAME_SIZE
	.align		4
.L_33:
        /*00cc*/ 	.byte	0x04, 0x11
        /*00ce*/ 	.short	(.L_35 - .L_34)
	.align		4
.L_34:
        /*00d0*/ 	.word	index@(_Z10vector_divPfS_S_i)
        /*00d4*/ 	.word	0x00000000


	//----- nvinfo : EIATTR_MIN_STACK_SIZE
	.align		4
.L_35:
        /*00d8*/ 	.byte	0x04, 0x12
        /*00da*/ 	.short	(.L_37 - .L_36)
	.align		4
.L_36:
        /*00dc*/ 	.word	index@(_Z10vector_divPfS_S_i)
        /*00e0*/ 	.word	0x00000000


	//----- nvinfo : EIATTR_MIN_STACK_SIZE
	.align		4
.L_37:
        /*00e4*/ 	.byte	0x04, 0x12
        /*00e6*/ 	.short	(.L_39 - .L_38)
	.align		4
.L_38:
        /*00e8*/ 	.word	index@(_Z10vector_mulPfS_S_i)
        /*00ec*/ 	.word	0x00000000


	//----- nvinfo : EIATTR_MIN_STACK_SIZE
	.align		4
.L_39:
        /*00f0*/ 	.byte	0x04, 0x12
        /*00f2*/ 	.short	(.L_41 - .L_40)
	.align		4
.L_40:
        /*00f4*/ 	.word	index@(_Z10vector_subPfS_S_i)
        /*00f8*/ 	.word	0x00000000


	//----- nvinfo : EIATTR_MIN_STACK_SIZE
	.align		4
.L_41:
        /*00fc*/ 	.byte	0x04, 0x12
        /*00fe*/ 	.short	(.L_43 - .L_42)
	.align		4
.L_42:
        /*0100*/ 	.word	index@(_Z10vector_addPfS_S_i)
        /*0104*/ 	.word	0x00000000


	//----- nvinfo : EIATTR_MIN_STACK_SIZE
	.align		4
.L_43:
        /*0108*/ 	.byte	0x04, 0x12
        /*010a*/ 	.short	(.L_45 - .L_44)
	.align		4
.L_44:
        /*010c*/ 	.word	index@(_Z16vector_div_constPffS_i)
        /*0110*/ 	.word	0x00000000


	//----- nvinfo : EIATTR_MIN_STACK_SIZE
	.align		4
.L_45:
        /*0114*/ 	.byte	0x04, 0x12
        /*0116*/ 	.short	(.L_47 - .L_46)
	.align		4
.L_46:
        /*0118*/ 	.word	index@(_Z16vector_mul_constPffS_i)
        /*011c*/ 	.word	0x00000000


	//----- nvinfo : EIATTR_MIN_STACK_SIZE
	.align		4
.L_47:
        /*0120*/ 	.byte	0x04, 0x12
        /*0122*/ 	.short	(.L_49 - .L_48)
	.align		4
.L_48:
        /*0124*/ 	.word	index@(_Z16vector_sub_constPffS_i)
        /*0128*/ 	.word	0x00000000


	//----- nvinfo : EIATTR_MIN_STACK_SIZE
	.align		4
.L_49:
        /*012c*/ 	.byte	0x04, 0x12
        /*012e*/ 	.short	(.L_51 - .L_50)
	.align		4
.L_50:
        /*0130*/ 	.word	index@(_Z16vector_add_constPffS_i)
        /*0134*/ 	.word	0x00000000
.L_51:


//--------------------- .nv.compat                --------------------------
	.section	.nv.compat,"",@"SHT_CUDA_COMPAT_INFO"
	.align	4
        /*0000*/ 	.byte	0x02, 0x09, 0x00, 0x00, 0x02, 0x02, 0x01, 0x00, 0x02, 0x05, 0x05, 0x00, 0x03, 0x07, 0x01, 0x01
        /*0010*/ 	.byte	0x02, 0x03, 0x00, 0x00, 0x02, 0x06, 0x01, 0x00, 0x04, 0x0b, 0x08, 0x00, 0x01, 0x00, 0x00, 0x00
        /*0020*/ 	.byte	0x00, 0x00, 0x00, 0x00


//--------------------- .nv.info._Z10vector_divPfS_S_i --------------------------
	.section	.nv.info._Z10vector_divPfS_S_i,"",@"SHT_CUDA_INFO"
	.sectionflags	@""
	.align	4


	//----- nvinfo : EIATTR_CUDA_API_VERSION
	.align		4
        /*0000*/ 	.byte	0x04, 0x37
        /*0002*/ 	.short	(.L_53 - .L_52)
.L_52:
        /*0004*/ 	.word	0x00000082


	//----- nvinfo : EIATTR_KPARAM_INFO
	.align		4
.L_53:
        /*0008*/ 	.byte	0x04, 0x17
        /*000a*/ 	.short	(.L_55 - .L_54)
.L_54:
        /*000c*/ 	.word	0x00000000
        /*0010*/ 	.short	0x0003
        /*0012*/ 	.short	0x0018
        /*0014*/ 	.byte	0x00, 0xf0, 0x11, 0x00


	//----- nvinfo : EIATTR_KPARAM_INFO
	.align		4
.L_55:
        /*0018*/ 	.byte	0x04, 0x17
        /*001a*/ 	.short	(.L_57 - .L_56)
.L_56:
        /*001c*/ 	.word	0x00000000
        /*0020*/ 	.short	0x0002
        /*0022*/ 	.short	0x0010
        /*0024*/ 	.byte	0x00, 0xf5, 0x21, 0x00


	//----- nvinfo : EIATTR_KPARAM_INFO
	.align		4
.L_57:
        /*0028*/ 	.byte	0x04, 0x17
        /*002a*/ 	.short	(.L_59 - .L_58)
.L_58:
        /*002c*/ 	.word	0x00000000
        /*0030*/ 	.short	0x0001
        /*0032*/ 	.short	0x0008
        /*0034*/ 	.byte	0x00, 0xf5, 0x21, 0x00


	//----- nvinfo : EIATTR_KPARAM_INFO
	.align		4
.L_59:
        /*0038*/ 	.byte	0x04, 0x17
        /*003a*/ 	.short	(.L_61 - .L_60)
.L_60:
        /*003c*/ 	.word	0x00000000
        /*0040*/ 	.short	0x0000
        /*0042*/ 	.short	0x0000
        /*0044*/ 	.byte	0x00, 0xf5, 0x21, 0x00


	//----- nvinfo : EIATTR_SPARSE_MMA_MASK
	.align		4
.L_61:
        /*0048*/ 	.byte	0x03, 0x50
        /*004a*/ 	.short	0x0000


	//----- nvinfo : EIATTR_MAXREG_COUNT
	.align		4
        /*004c*/ 	.byte	0x03, 0x1b
        /*004e*/ 	.short	0x00ff


	//----- nvinfo : EIATTR_MERCURY_ISA_VERSION
	.align		4
        /*0050*/ 	.byte	0x03, 0x5f
        /*0052*/ 	.short	0x0101


	//----- nvinfo : EIATTR_VRC_CTA_INIT_COUNT
	.align		4
        /*0054*/ 	.byte	0x02, 0x4a
	.zero		1
	.zero		1


	//----- nvinfo : EIATTR_EXIT_INSTR_OFFSETS
	.align		4
        /*0058*/ 	.byte	0x04, 0x1c
        /*005a*/ 	.short	(.L_63 - .L_62)


	//   ....[0]....
.L_62:
        /*005c*/ 	.word	0x00000040


	//   ....[1]....
        /*0060*/ 	.word	0x000001c0


	//----- nvinfo : EIATTR_CRS_STACK_SIZE
	.align		4
.L_63:
        /*0064*/ 	.byte	0x04, 0x1e
        /*0066*/ 	.short	(.L_65 - .L_64)
.L_64:
        /*0068*/ 	.word	0x00000000


	//----- nvinfo : EIATTR_CBANK_PARAM_SIZE
	.align		4
.L_65:
        /*006c*/ 	.byte	0x03, 0x19
        /*006e*/ 	.short	0x001c


	//----- nvinfo : EIATTR_PARAM_CBANK
	.align		4
        /*0070*/ 	.byte	0x04, 0x0a
        /*0072*/ 	.short	(.L_67 - .L_66)
	.align		4
.L_66:
        /*0074*/ 	.word	index@(.nv.constant0._Z10vector_divPfS_S_i)
        /*0078*/ 	.short	0x0380
        /*007a*/ 	.short	0x001c


	//----- nvinfo : EIATTR_SW_WAR
	.align		4
.L_67:
        /*007c*/ 	.byte	0x04, 0x36
        /*007e*/ 	.short	(.L_69 - .L_68)
.L_68:
        /*0080*/ 	.word	0x00000008
.L_69:


//--------------------- .nv.info._Z10vector_mulPfS_S_i --------------------------
	.section	.nv.info._Z10vector_mulPfS_S_i,"",@"SHT_CUDA_INFO"
	.sectionflags	@""
	.align	4


	//----- nvinfo : EIATTR_CUDA_API_VERSION
	.align		4
        /*0000*/ 	.byte	0x04, 0x37
        /*0002*/ 	.short	(.L_71 - .L_70)
.L_70:
        /*0004*/ 	.word	0x00000082


	//----- nvinfo : EIATTR_KPARAM_INFO
	.align		4
.L_71:
        /*0008*/ 	.byte	0x04, 0x17
        /*000a*/ 	.short	(.L_73 - .L_72)
.L_72:
        /*000c*/ 	.word	0x00000000
        /*0010*/ 	.short	0x0003
        /*0012*/ 	.short	0x0018
        /*0014*/ 	.byte	0x00, 0xf0, 0x11, 0x00


	//----- nvinfo : EIATTR_KPARAM_INFO
	.align		4
.L_73:
        /*0018*/ 	.byte	0x04, 0x17
        /*001a*/ 	.short	(.L_75 - .L_74)
.L_74:
        /*001c*/ 	.word	0x00000000
        /*0020*/ 	.short	0x0002
        /*0022*/ 	.short	0x0010
        /*0024*/ 	.byte	0x00, 0xf5, 0x21, 0x00


	//----- nvinfo : EIATTR_KPARAM_INFO
	.align		4
.L_75:
        /*0028*/ 	.byte	0x04, 0x17
        /*002a*/ 	.short	(.L_77 - .L_76)
.L_76:
        /*002c*/ 	.word	0x00000000
        /*0030*/ 	.short	0x0001
        /*0032*/ 	.short	0x0008
        /*0034*/ 	.byte	0x00, 0xf5, 0x21, 0x00


	//----- nvinfo : EIATTR_KPARAM_INFO
	.align		4
.L_77:
        /*0038*/ 	.byte	0x04, 0x17
        /*003a*/ 	.short	(.L_79 - .L_78)
.L_78:
        /*003c*/ 	.word	0x00000000
        /*0040*/ 	.short	0x0000
        /*0042*/ 	.short	0x0000
        /*0044*/ 	.byte	0x00, 0xf5, 0x21, 0x00


	//----- nvinfo : EIATTR_SPARSE_MMA_MASK
	.align		4
.L_79:
        /*0048*/ 	.byte	0x03, 0x50
        /*004a*/ 	.short	0x0000


	//----- nvinfo : EIATTR_MAXREG_COUNT
	.align		4
        /*004c*/ 	.byte	0x03, 0x1b
        /*004e*/ 	.short	0x00ff


	//----- nvinfo : EIATTR_MERCURY_ISA_VERSION
	.align		4
        /*0050*/ 	.byte	0x03, 0x5f
        /*0052*/ 	.short	0x0101


	//----- nvinfo : EIATTR_VRC_CTA_INIT_COUNT
	.align		4
        /*0054*/ 	.byte	0x02, 0x4a
	.zero		1
	.zero		1


	//----- nvinfo : EIATTR_EXIT_INSTR_OFFSETS
	.align		4
        /*0058*/ 	.byte	0x04, 0x1c
        /*005a*/ 	.short	(.L_81 - .L_80)


	//   ....[0]....
.L_80:
        /*005c*/ 	.word	0x00000040


	//   ....[1]....
        /*0060*/ 	.word	0x00000100


	//----- nvinfo : EIATTR_CBANK_PARAM_SIZE
	.align		4
.L_81:
        /*0064*/ 	.byte	0x03, 0x19
        /*0066*/ 	.short	0x001c


	//----- nvinfo : EIATTR_PARAM_CBANK
	.align		4
        /*0068*/ 	.byte	0x04, 0x0a
        /*006a*/ 	.short	(.L_83 - .L_82)
	.align		4
.L_82:
        /*006c*/ 	.word	index@(.nv.constant0._Z10vector_mulPfS_S_i)
        /*0070*/ 	.short	0x0380
        /*0072*/ 	.short	0x001c


	//----- nvinfo : EIATTR_SW_WAR
	.align		4
.L_83:
        /*0074*/ 	.byte	0x04, 0x36
        /*0076*/ 	.short	(.L_85 - .L_84)
.L_84:
        /*0078*/ 	.word	0x00000008
.L_85:


//--------------------- .nv.info._Z10vector_subPfS_S_i --------------------------
	.section	.nv.info._Z10vector_subPfS_S_i,"",@"SHT_CUDA_INFO"
	.sectionflags	@""
	.align	4


	//----- nvinfo : EIATTR_CUDA_API_VERSION
	.align		4
        /*0000*/ 	.byte	0x04, 0x37
        /*0002*/ 	.short	(.L_87 - .L_86)
.L_86:
        /*0004*/ 	.word	0x00000082


	//----- nvinfo : EIATTR_KPARAM_INFO
	.align		4
.L_87:
        /*0008*/ 	.byte	0x04, 0x17
        /*000a*/ 	.short	(.L_89 - .L_88)
.L_88:
        /*000c*/ 	.word	0x00000000
        /*0010*/ 	.short	0x0003
        /*0012*/ 	.short	0x0018
        /*0014*/ 	.byte	0x00, 0xf0, 0x11, 0x00


	//----- nvinfo : EIATTR_KPARAM_INFO
	.align		4
.L_89:
        /*0018*/ 	.byte	0x04, 0x17
        /*001a*/ 	.short	(.L_91 - .L_90)
.L_90:
        /*001c*/ 	.word	0x00000000
        /*0020*/ 	.short	0x0002
        /*0022*/ 	.short	0x0010
        /*0024*/ 	.byte	0x00, 0xf5, 0x21, 0x00


	//----- nvinfo : EIATTR_KPARAM_INFO
	.align		4
.L_91:
        /*0028*/ 	.byte	0x04, 0x17
        /*002a*/ 	.short	(.L_93 - .L_92)
.L_92:
        /*002c*/ 	.word	0x00000000
        /*0030*/ 	.short	0x0001
        /*0032*/ 	.short	0x0008
        /*0034*/ 	.byte	0x00, 0xf5, 0x21, 0x00


	//----- nvinfo : EIATTR_KPARAM_INFO
	.align		4
.L_93:
        /*0038*/ 	.byte	0x04, 0x17
        /*003a*/ 	.short	(.L_95 - .L_94)
.L_94:
        /*003c*/ 	.word	0x00000000
        /*0040*/ 	.short	0x0000
        /*0042*/ 	.short	0x0000
        /*0044*/ 	.byte	0x00, 0xf5, 0x21, 0x00


	//----- nvinfo : EIATTR_SPARSE_MMA_MASK
	.align		4
.L_95:
        /*0048*/ 	.byte	0x03, 0x50
        /*004a*/ 	.short	0x0000


	//----- nvinfo : EIATTR_MAXREG_COUNT
	.align		4
        /*004c*/ 	.byte	0x03, 0x1b
        /*004e*/ 	.short	0x00ff


	//----- nvinfo : EIATTR_MERCURY_ISA_VERSION
	.align		4
        /*0050*/ 	.byte	0x03, 0x5f
        /*0052*/ 	.short	0x0101


	//----- nvinfo : EIATTR_VRC_CTA_INIT_COUNT
	.align		4
        /*0054*/ 	.byte	0x02, 0x4a
	.zero		1
	.zero		1


	//----- nvinfo : EIATTR_EXIT_INSTR_OFFSETS
	.align		4
        /*0058*/ 	.byte	0x04, 0x1c
        /*005a*/ 	.short	(.L_97 - .L_96)


	//   ....[0]....
.L_96:
        /*005c*/ 	.word	0x00000040


	//   ....[1]....
        /*0060*/ 	.word	0x00000100


	//----- nvinfo : EIATTR_CBANK_PARAM_SIZE
	.align		4
.L_97:
        /*0064*/ 	.byte	0x03, 0x19
        /*0066*/ 	.short	0x001c


	//----- nvinfo : EIATTR_PARAM_CBANK
	.align		4
        /*0068*/ 	.byte	0x04, 0x0a
        /*006a*/ 	.short	(.L_99 - .L_98)
	.align		4
.L_98:
        /*006c*/ 	.word	index@(.nv.constant0._Z10vector_subPfS_S_i)
        /*0070*/ 	.short	0x0380
        /*0072*/ 	.short	0x001c


	//----- nvinfo : EIATTR_SW_WAR
	.align		4
.L_99:
        /*0074*/ 	.byte	0x04, 0x36
        /*0076*/ 	.short	(.L_101 - .L_100)
.L_100:
        /*0078*/ 	.word	0x00000008
.L_101:


//--------------------- .nv.info._Z10vector_addPfS_S_i --------------------------
	.section	.nv.info._Z10vector_addPfS_S_i,"",@"SHT_CUDA_INFO"
	.sectionflags	@""
	.align	4


	//----- nvinfo : EIATTR_CUDA_API_VERSION
	.align		4
        /*0000*/ 	.byte	0x04, 0x37
        /*0002*/ 	.short	(.L_103 - .L_102)
.L_102:
        /*0004*/ 	.word	0x00000082


	//----- nvinfo : EIATTR_KPARAM_INFO
	.align		4
.L_103:
        /*0008*/ 	.byte	0x04, 0x17
        /*000a*/ 	.short	(.L_105 - .L_104)
.L_104:
        /*000c*/ 	.word	0x00000000
        /*0010*/ 	.short	0x0003
        /*0012*/ 	.short	0x0018
        /*0014*/ 	.byte	0x00, 0xf0, 0x11, 0x00


	//----- nvinfo : EIATTR_KPARAM_INFO
	.align		4
.L_105:
        /*0018*/ 	.byte	0x04, 0x17
        /*001a*/ 	.short	(.L_107 - .L_106)
.L_106:
        /*001c*/ 	.word	0x00000000
        /*0020*/ 	.short	0x0002
        /*0022*/ 	.short	0x0010
        /*0024*/ 	.byte	0x00, 0xf5, 0x21, 0x00


	//----- nvinfo : EIATTR_KPARAM_INFO
	.align		4
.L_107:
        /*0028*/ 	.byte	0x04, 0x17
        /*002a*/ 	.short	(.L_109 - .L_108)
.L_108:
        /*002c*/ 	.word	0x00000000
        /*0030*/ 	.short	0x0001
        /*0032*/ 	.short	0x0008
        /*0034*/ 	.byte	0x00, 0xf5, 0x21, 0x00


	//----- nvinfo : EIATTR_KPARAM_INFO
	.align		4
.L_109:
        /*0038*/ 	.byte	0x04, 0x17
        /*003a*/ 	.short	(.L_111 - .L_110)
.L_110:
        /*003c*/ 	.word	0x00000000
        /*0040*/ 	.short	0x0000
        /*0042*/ 	.short	0x0000
        /*0044*/ 	.byte	0x00, 0xf5, 0x21, 0x00


	//----- nvinfo : EIATTR_SPARSE_MMA_MASK
	.align		4
.L_111:
        /*0048*/ 	.byte	0x03, 0x50
        /*004a*/ 	.short	0x0000


	//----- nvinfo : EIATTR_MAXREG_COUNT
	.align		4
        /*004c*/ 	.byte	0x03, 0x1b
        /*004e*/ 	.short	0x00ff


	//----- nvinfo : EIATTR_MERCURY_ISA_VERSION
	.align		4
        /*0050*/ 	.byte	0x03, 0x5f
        /*0052*/ 	.short	0x0101


	//----- nvinfo : EIATTR_VRC_CTA_INIT_COUNT
	.align		4
        /*0054*/ 	.byte	0x02, 0x4a
	.zero		1
	.zero		1


	//----- nvinfo : EIATTR_EXIT_INSTR_OFFSETS
	.align		4
        /*0058*/ 	.byte	0x04, 0x1c
        /*005a*/ 	.short	(.L_113 - .L_112)


	//   ....[0]....
.L_112:
        /*005c*/ 	.word	0x00000040


	//   ....[1]....
        /*0060*/ 	.word	0x00000100


	//----- nvinfo : EIATTR_CBANK_PARAM_SIZE
	.align		4
.L_113:
        /*0064*/ 	.byte	0x03, 0x19
        /*0066*/ 	.short	0x001c


	//----- nvinfo : EIATTR_PARAM_CBANK
	.align		4
        /*0068*/ 	.byte	0x04, 0x0a
        /*006a*/ 	.short	(.L_115 - .L_114)
	.align		4
.L_114:
        /*006c*/ 	.word	index@(.nv.constant0._Z10vector_addPfS_S_i)
        /*0070*/ 	.short	0x0380
        /*0072*/ 	.short	0x001c


	//----- nvinfo : EIATTR_SW_WAR
	.align		4
.L_115:
        /*0074*/ 	.byte	0x04, 0x36
        /*0076*/ 	.short	(.L_117 - .L_116)
.L_116:
        /*0078*/ 	.word	0x00000008
.L_117:


//--------------------- .nv.info._Z16vector_div_constPffS_i --------------------------
	.section	.nv.info._Z16vector_div_constPffS_i,"",@"SHT_CUDA_INFO"
	.sectionflags	@""
	.align	4


	//----- nvinfo : EIATTR_CUDA_API_VERSION
	.align		4
        /*0000*/ 	.byte	0x04, 0x37
        /*0002*/ 	.short	(.L_119 - .L_118)
.L_118:
        /*0004*/ 	.word	0x00000082


	//----- nvinfo : EIATTR_KPARAM_INFO
	.align		4
.L_119:
        /*0008*/ 	.byte	0x04, 0x17
        /*000a*/ 	.short	(.L_121 - .L_120)
.L_120:
        /*000c*/ 	.word	0x00000000
        /*0010*/ 	.short	0x0003
        /*0012*/ 	.short	0x0018
        /*0014*/ 	.byte	0x00, 0xf0, 0x11, 0x00


	//----- nvinfo : EIATTR_KPARAM_INFO
	.align		4
.L_121:
        /*0018*/ 	.byte	0x04, 0x17
        /*001a*/ 	.short	(.L_123 - .L_122)
.L_122:
        /*001c*/ 	.word	0x00000000
        /*0020*/ 	.short	0x0002
        /*0022*/ 	.short	0x0010
        /*0024*/ 	.byte	0x00, 0xf5, 0x21, 0x00


	//----- nvinfo : EIATTR_KPARAM_INFO
	.align		4
.L_123:
        /*0028*/ 	.byte	0x04, 0x17
        /*002a*/ 	.short	(.L_125 - .L_124)
.L_124:
        /*002c*/ 	.word	0x00000000
        /*0030*/ 	.short	0x0001
        /*0032*/ 	.short	0x0008
        /*0034*/ 	.byte	0x00, 0xf0, 0x11, 0x00


	//----- nvinfo : EIATTR_KPARAM_INFO
	.align		4
.L_125:
        /*0038*/ 	.byte	0x04, 0x17
        /*003a*/ 	.short	(.L_127 - .L_126)
.L_126:
        /*003c*/ 	.word	0x00000000
        /*0040*/ 	.short	0x0000
        /*0042*/ 	.short	0x0000
        /*0044*/ 	.byte	0x00, 0xf5, 0x21, 0x00


	//----- nvinfo : EIATTR_SPARSE_MMA_MASK
	.align		4
.L_127:
        /*0048*/ 	.byte	0x03, 0x50
        /*004a*/ 	.short	0x0000


	//----- nvinfo : EIATTR_MAXREG_COUNT
	.align		4
        /*004c*/ 	.byte	0x03, 0x1b
        /*004e*/ 	.short	0x00ff


	//----- nvinfo : EIATTR_MERCURY_ISA_VERSION
	.align		4
        /*0050*/ 	.byte	0x03, 0x5f
        /*0052*/ 	.short	0x0101


	//----- nvinfo : EIATTR_VRC_CTA_INIT_COUNT
	.align		4
        /*0054*/ 	.byte	0x02, 0x4a
	.zero		1
	.zero		1


	//----- nvinfo : EIATTR_EXIT_INSTR_OFFSETS
	.align		4
        /*0058*/ 	.byte	0x04, 0x1c
        /*005a*/ 	.short	(.L_129 - .L_128)


	//   ....[0]....
.L_128:
        /*005c*/ 	.word	0x00000040


	//   ....[1]....
        /*0060*/ 	.word	0x000001a0


	//----- nvinfo : EIATTR_CRS_STACK_SIZE
	.align		4
.L_129:
        /*0064*/ 	.byte	0x04, 0x1e
        /*0066*/ 	.short	(.L_131 - .L_130)
.L_130:
        /*0068*/ 	.word	0x00000000


	//----- nvinfo : EIATTR_CBANK_PARAM_SIZE
	.align		4
.L_131:
        /*006c*/ 	.byte	0x03, 0x19
        /*006e*/ 	.short	0x001c


	//----- nvinfo : EIATTR_PARAM_CBANK
	.align		4
        /*0070*/ 	.byte	0x04, 0x0a
        /*0072*/ 	.short	(.L_133 - .L_132)
	.align		4
.L_132:
        /*0074*/ 	.word	index@(.nv.constant0._Z16vector_div_constPffS_i)
        /*0078*/ 	.short	0x0380
        /*007a*/ 	.short	0x001c


	//----- nvinfo : EIATTR_SW_WAR
	.align		4
.L_133:
        /*007c*/ 	.byte	0x04, 0x36
        /*007e*/ 	.short	(.L_135 - .L_134)
.L_134:
        /*0080*/ 	.word	0x00000008
.L_135:


//--------------------- .nv.info._Z16vector_mul_constPffS_i --------------------------
	.section	.nv.info._Z16vector_mul_constPffS_i,"",@"SHT_CUDA_INFO"
	.sectionflags	@""
	.align	4


	//----- nvinfo : EIATTR_CUDA_API_VERSION
	.align		4
        /*0000*/ 	.byte	0x04, 0x37
        /*0002*/ 	.short	(.L_137 - .L_136)
.L_136:
        /*0004*/ 	.word	0x00000082


	//----- nvinfo : EIATTR_KPARAM_INFO
	.align		4
.L_137:
        /*0008*/ 	.byte	0x04, 0x17
        /*000a*/ 	.short	(.L_139 - .L_138)
.L_138:
        /*000c*/ 	.word	0x00000000
        /*0010*/ 	.short	0x0003
        /*0012*/ 	.short	0x0018
        /*0014*/ 	.byte	0x00, 0xf0, 0x11, 0x00


	//----- nvinfo : EIATTR_KPARAM_INFO
	.align		4
.L_139:
        /*0018*/ 	.byte	0x04, 0x17
        /*001a*/ 	.short	(.L_141 - .L_140)
.L_140:
        /*001c*/ 	.word	0x00000000
        /*0020*/ 	.short	0x0002
        /*0022*/ 	.short	0x0010
        /*0024*/ 	.byte	0x00, 0xf5, 0x21, 0x00


	//----- nvinfo : EIATTR_KPARAM_INFO
	.align		4
.L_141:
        /*0028*/ 	.byte	0x04, 0x17
        /*002a*/ 	.short	(.L_143 - .L_142)
.L_142:
        /*002c*/ 	.word	0x00000000
        /*0030*/ 	.short	0x0001
        /*0032*/ 	.short	0x0008
        /*0034*/ 	.byte	0x00, 0xf0, 0x11, 0x00


	//----- nvinfo : EIATTR_KPARAM_INFO
	.align		4
.L_143:
        /*0038*/ 	.byte	0x04, 0x17
        /*003a*/ 	.short	(.L_145 - .L_144)
.L_144:
        /*003c*/ 	.word	0x00000000
        /*0040*/ 	.short	0x0000
        /*0042*/ 	.short	0x0000
        /*0044*/ 	.byte	0x00, 0xf5, 0x21, 0x00


	//----- nvinfo : EIATTR_SPARSE_MMA_MASK
	.align		4
.L_145:
        /*0048*/ 	.byte	0x03, 0x50
        /*004a*/ 	.short	0x0000


	//----- nvinfo : EIATTR_MAXREG_COUNT
	.align		4
        /*004c*/ 	.byte	0x03, 0x1b
        /*004e*/ 	.short	0x00ff


	//----- nvinfo : EIATTR_MERCURY_ISA_VERSION
	.align		4
        /*0050*/ 	.byte	0x03, 0x5f
        /*0052*/ 	.short	0x0101


	//----- nvinfo : EIATTR_VRC_CTA_INIT_COUNT
	.align		4
        /*0054*/ 	.byte	0x02, 0x4a
	.zero		1
	.zero		1


	//----- nvinfo : EIATTR_EXIT_INSTR_OFFSETS
	.align		4
        /*0058*/ 	.byte	0x04, 0x1c
        /*005a*/ 	.short	(.L_147 - .L_146)


	//   ....[0]....
.L_146:
        /*005c*/ 	.word	0x00000040


	//   ....[1]....
        /*0060*/ 	.word	0x000000e0


	//----- nvinfo : EIATTR_CBANK_PARAM_SIZE
	.align		4
.L_147:
        /*0064*/ 	.byte	0x03, 0x19
        /*0066*/ 	.short	0x001c


	//----- nvinfo : EIATTR_PARAM_CBANK
	.align		4
        /*0068*/ 	.byte	0x04, 0x0a
        /*006a*/ 	.short	(.L_149 - .L_148)
	.align		4
.L_148:
        /*006c*/ 	.word	index@(.nv.constant0._Z16vector_mul_constPffS_i)
        /*0070*/ 	.short	0x0380
        /*0072*/ 	.short	0x001c


	//----- nvinfo : EIATTR_SW_WAR
	.align		4
.L_149:
        /*0074*/ 	.byte	0x04, 0x36
        /*0076*/ 	.short	(.L_151 - .L_150)
.L_150:
        /*0078*/ 	.word	0x00000008
.L_151:


//--------------------- .nv.info._Z16vector_sub_constPffS_i --------------------------
	.section	.nv.info._Z16vector_sub_constPffS_i,"",@"SHT_CUDA_INFO"
	.sectionflags	@""
	.align	4


	//----- nvinfo : EIATTR_CUDA_API_VERSION
	.align		4
        /*0000*/ 	.byte	0x04, 0x37
        /*0002*/ 	.short	(.L_153 - .L_152)
.L_152:
        /*0004*/ 	.word	0x00000082


	//----- nvinfo : EIATTR_KPARAM_INFO
	.align		4
.L_153:
        /*0008*/ 	.byte	0x04, 0x17
        /*000a*/ 	.short	(.L_155 - .L_154)
.L_154:
        /*000c*/ 	.word	0x00000000
        /*0010*/ 	.short	0x0003
        /*0012*/ 	.short	0x0018
        /*0014*/ 	.byte	0x00, 0xf0, 0x11, 0x00


	//----- nvinfo : EIATTR_KPARAM_INFO
	.align		4
.L_155:
        /*0018*/ 	.byte	0x04, 0x17
        /*001a*/ 	.short	(.L_157 - .L_156)
.L_156:
        /*001c*/ 	.word	0x00000000
        /*0020*/ 	.short	0x0002
        /*0022*/ 	.short	0x0010
        /*0024*/ 	.byte	0x00, 0xf5, 0x21, 0x00


	//----- nvinfo : EIATTR_KPARAM_INFO
	.align		4
.L_157:
        /*0028*/ 	.byte	0x04, 0x17
        /*002a*/ 	.short	(.L_159 - .L_158)
.L_158:
        /*002c*/ 	.word	0x00000000
        /*0030*/ 	.short	0x0001
        /*0032*/ 	.short	0x0008
        /*0034*/ 	.byte	0x00, 0xf0, 0x11, 0x00


	//----- nvinfo : EIATTR_KPARAM_INFO
	.align		4
.L_159:
        /*0038*/ 	.byte	0x04, 0x17
        /*003a*/ 	.short	(.L_161 - .L_160)
.L_160:
        /*003c*/ 	.word	0x00000000
        /*0040*/ 	.short	0x0000
        /*0042*/ 	.short	0x0000
        /*0044*/ 	.byte	0x00, 0xf5, 0x21, 0x00


	//----- nvinfo : EIATTR_SPARSE_MMA_MASK
	.align		4
.L_161:
        /*0048*/ 	.byte	0x03, 0x50
        /*004a*/ 	.short	0x0000


	//----- nvinfo : EIATTR_MAXREG_COUNT
	.align		4
        /*004c*/ 	.byte	0x03, 0x1b
        /*004e*/ 	.short	0x00ff


	//----- nvinfo : EIATTR_MERCURY_ISA_VERSION
	.align		4
        /*0050*/ 	.byte	0x03, 0x5f
        /*0052*/ 	.short	0x0101


	//----- nvinfo : EIATTR_VRC_CTA_INIT_COUNT
	.align		4
        /*0054*/ 	.byte	0x02, 0x4a
	.zero		1
	.zero		1


	//----- nvinfo : EIATTR_EXIT_INSTR_OFFSETS
	.align		4
        /*0058*/ 	.byte	0x04, 0x1c
        /*005a*/ 	.short	(.L_163 - .L_162)


	//   ....[0]....
.L_162:
        /*005c*/ 	.word	0x00000040


	//   ....[1]....
        /*0060*/ 	.word	0x000000e0


	//----- nvinfo : EIATTR_CBANK_PARAM_SIZE
	.align		4
.L_163:
        /*0064*/ 	.byte	0x03, 0x19
        /*0066*/ 	.short	0x001c


	//----- nvinfo : EIATTR_PARAM_CBANK
	.align		4
        /*0068*/ 	.byte	0x04, 0x0a
        /*006a*/ 	.short	(.L_165 - .L_164)
	.align		4
.L_164:
        /*006c*/ 	.word	index@(.nv.constant0._Z16vector_sub_constPffS_i)
        /*0070*/ 	.short	0x0380
        /*0072*/ 	.short	0x001c


	//----- nvinfo : EIATTR_SW_WAR
	.align		4
.L_165:
        /*0074*/ 	.byte	0x04, 0x36
        /*0076*/ 	.short	(.L_167 - .L_166)
.L_166:
        /*0078*/ 	.word	0x00000008
.L_167:


//--------------------- .nv.info._Z16vector_add_constPffS_i --------------------------
	.section	.nv.info._Z16vector_add_constPffS_i,"",@"SHT_CUDA_INFO"
	.sectionflags	@""
	.align	4


	//----- nvinfo : EIATTR_CUDA_API_VERSION
	.align		4
        /*0000*/ 	.byte	0x04, 0x37
        /*0002*/ 	.short	(.L_169 - .L_168)
.L_168:
        /*0004*/ 	.word	0x00000082


	//----- nvinfo : EIATTR_KPARAM_INFO
	.align		4
.L_169:
        /*0008*/ 	.byte	0x04, 0x17
        /*000a*/ 	.short	(.L_171 - .L_170)
.L_170:
        /*000c*/ 	.word	0x00000000
        /*0010*/ 	.short	0x0003
        /*0012*/ 	.short	0x0018
        /*0014*/ 	.byte	0x00, 0xf0, 0x11, 0x00


	//----- nvinfo : EIATTR_KPARAM_INFO
	.align		4
.L_171:
        /*0018*/ 	.byte	0x04, 0x17
        /*001a*/ 	.short	(.L_173 - .L_172)
.L_172:
        /*001c*/ 	.word	0x00000000
        /*0020*/ 	.short	0x0002
        /*0022*/ 	.short	0x0010
        /*0024*/ 	.byte	0x00, 0xf5, 0x21, 0x00


	//----- nvinfo : EIATTR_KPARAM_INFO
	.align		4
.L_173:
        /*0028*/ 	.byte	0x04, 0x17
        /*002a*/ 	.short	(.L_175 - .L_174)
.L_174:
        /*002c*/ 	.word	0x00000000
        /*0030*/ 	.short	0x0001
        /*0032*/ 	.short	0x0008
        /*0034*/ 	.byte	0x00, 0xf0, 0x11, 0x00


	//----- nvinfo : EIATTR_KPARAM_INFO
	.align		4
.L_175:
        /*0038*/ 	.byte	0x04, 0x17
        /*003a*/ 	.short	(.L_177 - .L_176)
.L_176:
        /*003c*/ 	.word	0x00000000
        /*0040*/ 	.short	0x0000
        /*0042*/ 	.short	0x0000
        /*0044*/ 	.byte	0x00, 0xf5, 0x21, 0x00


	//----- nvinfo : EIATTR_SPARSE_MMA_MASK
	.align		4
.L_177:
        /*0048*/ 	.byte	0x03, 0x50
        /*004a*/ 	.short	0x0000


	//----- nvinfo : EIATTR_MAXREG_COUNT
	.align		4
        /*004c*/ 	.byte	0x03, 0x1b
        /*004e*/ 	.short	0x00ff


	//----- nvinfo : EIATTR_MERCURY_ISA_VERSION
	.align		4
        /*0050*/ 	.byte	0x03, 0x5f
        /*0052*/ 	.short	0x0101


	//----- nvinfo : EIATTR_VRC_CTA_INIT_COUNT
	.align		4
        /*0054*/ 	.byte	0x02, 0x4a
	.zero		1
	.zero		1


	//----- nvinfo : EIATTR_EXIT_INSTR_OFFSETS
	.align		4
        /*0058*/ 	.byte	0x04, 0x1c
        /*005a*/ 	.short	(.L_179 - .L_178)


	//   ....[0]....
.L_178:
        /*005c*/ 	.word	0x00000040


	//   ....[1]....
        /*0060*/ 	.word	0x000000e0


	//----- nvinfo : EIATTR_CBANK_PARAM_SIZE
	.align		4
.L_179:
        /*0064*/ 	.byte	0x03, 0x19
        /*0066*/ 	.short	0x001c


	//----- nvinfo : EIATTR_PARAM_CBANK
	.align		4
        /*0068*/ 	.byte	0x04, 0x0a
        /*006a*/ 	.short	(.L_181 - .L_180)
	.align		4
.L_180:
        /*006c*/ 	.word	index@(.nv.constant0._Z16vector_add_constPffS_i)
        /*0070*/ 	.short	0x0380
        /*0072*/ 	.short	0x001c


	//----- nvinfo : EIATTR_SW_WAR
	.align		4
.L_181:
        /*0074*/ 	.byte	0x04, 0x36
        /*0076*/ 	.short	(.L_183 - .L_182)
.L_182:
        /*0078*/ 	.word	0x00000008
.L_183:


//--------------------- .nv.callgraph             --------------------------
	.section	.nv.callgraph,"",@"SHT_CUDA_CALLGRAPH"
	.align	4
	.sectionentsize	8
	.align		4
        /*0000*/ 	.word	0x00000000
	.align		4
        /*0004*/ 	.word	0xffffffff
	.align		4
        /*0008*/ 	.word	0x00000000
	.align		4
        /*000c*/ 	.word	0xfffffffe
	.align		4
        /*0010*/ 	.word	0x00000000
	.align		4
        /*0014*/ 	.word	0xfffffffd
	.align		4
        /*0018*/ 	.word	0x00000000
	.align		4
        /*001c*/ 	.word	0xfffffffc


//--------------------- .text._Z10vector_divPfS_S_i --------------------------
	.section	.text._Z10vector_divPfS_S_i,"ax",@progbits
	.align	128
        .global         _Z10vector_divPfS_S_i
        .type           _Z10vector_divPfS_S_i,@function
        .size           _Z10vector_divPfS_S_i,(.L_x_34 - _Z10vector_divPfS_S_i)
        .other          _Z10vector_divPfS_S_i,@"STO_CUDA_ENTRY STV_DEFAULT"
_Z10vector_divPfS_S_i:
.text._Z10vector_divPfS_S_i:
[----:B------:R-:W-:Y:S01]  /*0000*/  LDC R1, c[0x0][0x37c] ;  /* 0x0000df00ff017b82 */ /* 0x000fe20000000800 */
[----:B------:R-:W0:Y:S01]  /*0010*/  S2R R2, SR_TID.X ;  /* 0x0000000000027919 */ /* 0x000e220000002100 */
[----:B------:R-:W0:Y:S02]  /*0020*/  LDCU UR4, c[0x0][0x398] ;  /* 0x00007300ff0477ac */ /* 0x000e240008000800 */
[----:B0-----:R-:W-:-:S13]  /*0030*/  ISETP.GE.AND P0, PT, R2, UR4, PT ;  /* 0x0000000402007c0c */ /* 0x001fda000bf06270 */
[----:B------:R-:W-:Y:S05]  /*0040*/  @P0 EXIT ;  /* 0x000000000000094d */ /* 0x000fea0003800000 */
[----:B------:R-:W0:Y:S01]  /*0050*/  LDC.64 R6, c[0x0][0x388] ;  /* 0x0000e200ff067b82 */ /* 0x000e220000000a00 */
[----:B------:R-:W1:Y:S07]  /*0060*/  LDCU.64 UR4, c[0x0][0x358] ;  /* 0x00006b00ff0477ac */ /* 0x000e6e0008000a00 */
[----:B------:R-:W2:Y:S01]  /*0070*/  LDC.64 R4, c[0x0][0x380] ;  /* 0x0000e000ff047b82 */ /* 0x000ea20000000a00 */
[----:B0-----:R-:W-:-:S05]  /*0080*/  IMAD.WIDE.U32 R6, R2, 0x4, R6 ;  /* 0x0000000402067825 */ /* 0x001fca00078e0006 */
[----:B-1----:R-:W3:Y:S01]  /*0090*/  LDG.E R3, desc[UR4][R6.64] ;  /* 0x0000000406037981 */ /* 0x002ee2000c1e1900 */
[----:B--2---:R-:W-:-:S05]  /*00a0*/  IMAD.WIDE.U32 R4, R2, 0x4, R4 ;  /* 0x0000000402047825 */ /* 0x004fca00078e0004 */
[----:B------:R-:W2:Y:S01]  /*00b0*/  LDG.E R0, desc[UR4][R4.64] ;  /* 0x0000000404007981 */ /* 0x000ea2000c1e1900 */
[----:B------:R-:W-:Y:S01]  /*00c0*/  BSSY.RECONVERGENT B0, `(.L_x_0) ;  /* 0x000000c000007945 */ /* 0x000fe20003800200 */
[----:B---3--:R-:W0:Y:S08]  /*00d0*/  MUFU.RCP R8, R3 ;  /* 0x0000000300087308 */ /* 0x008e300000001000 */
[----:B--2---:R-:W1:Y:S01]  /*00e0*/  FCHK P0, R0, R3 ;  /* 0x0000000300007302 */ /* 0x004e620000000000 */
[----:B0-----:R-:W-:-:S04]  /*00f0*/  FFMA R9, -R3, R8, 1 ;  /* 0x3f80000003097423 */ /* 0x001fc80000000108 */
[----:B------:R-:W-:-:S04]  /*0100*/  FFMA R9, R8, R9, R8 ;  /* 0x0000000908097223 */ /* 0x000fc80000000008 */
[----:B------:R-:W-:-:S04]  /*0110*/  FFMA R8, R0, R9, RZ ;  /* 0x0000000900087223 */ /* 0x000fc800000000ff */
[----:B------:R-:W-:-:S04]  /*0120*/  FFMA R10, -R3, R8, R0 ;  /* 0x00000008030a7223 */ /* 0x000fc80000000100 */
[----:B------:R-:W-:Y:S01]  /*0130*/  FFMA R9, R9, R10, R8 ;  /* 0x0000000a09097223 */ /* 0x000fe20000000008 */
[----:B-1----:R-:W-:Y:S06]  /*0140*/  @!P0 BRA `(.L_x_1) ;  /* 0x00000000000c8947 */ /* 0x002fec0003800000 */
[----:B------:R-:W-:-:S07]  /*0150*/  MOV R4, 0x170 ;  /* 0x0000017000047802 */ /* 0x000fce0000000f00 */
[----:B------:R-:W-:Y:S05]  /*0160*/  CALL.REL.NOINC `($__internal_0_$__cuda_sm3x_div_rn_noftz_f32_slowpath) ;  /* 0x0000000000187944 */ /* 0x000fea0003c00000 */
[----:B------:R-:W-:-:S07]  /*0170*/  IMAD.MOV.U32 R9, RZ, RZ, R0 ;  /* 0x000000ffff097224 */ /* 0x000fce00078e0000 */
.L_x_1:
[----:B------:R-:W-:Y:S05]  /*0180*/  BSYNC.RECONVERGENT B0 ;  /* 0x0000000000007941 */ /* 0x000fea0003800200 */
.L_x_0:
[----:B------:R-:W0:Y:S02]  /*0190*/  LDC.64 R4, c[0x0][0x390] ;  /* 0x0000e400ff047b82 */ /* 0x000e240000000a00 */
[----:B0-----:R-:W-:-:S05]  /*01a0*/  IMAD.WIDE.U32 R2, R2, 0x4, R4 ;  /* 0x0000000402027825 */ /* 0x001fca00078e0004 */
[----:B------:R-:W-:Y:S01]  /*01b0*/  STG.E desc[UR4][R2.64], R9 ;  /* 0x0000000902007986 */ /* 0x000fe2000c101904 */
[----:B------:R-:W-:Y:S05]  /*01c0*/  EXIT ;  /* 0x000000000000794d */ /* 0x000fea0003800000 */
        .weak           $__internal_0_$__cuda_sm3x_div_rn_noftz_f32_slowpath
        .type           $__internal_0_$__cuda_sm3x_div_rn_noftz_f32_slowpath,@function
        .size           $__internal_0_$__cuda_sm3x_div_rn_noftz_f32_slowpath,(.L_x_34 - $__internal_0_$__cuda_sm3x_div_rn_noftz_f32_slowpath)
$__internal_0_$__cuda_sm3x_div_rn_noftz_f32_slowpath:
[--C-:B------:R-:W-:Y:S01]  /*01d0*/  SHF.R.U32.HI R6, RZ, 0x17, R3.reuse ;  /* 0x00000017ff067819 */ /* 0x100fe20000011603 */
[----:B------:R-:W-:Y:S01]  /*01e0*/  BSSY.RECONVERGENT B1, `(.L_x_2) ;  /* 0x0000064000017945 */ /* 0x000fe20003800200 */
[--C-:B------:R-:W-:Y:S01]  /*01f0*/  SHF.R.U32.HI R5, RZ, 0x17, R0.reuse ;  /* 0x00000017ff057819 */ /* 0x100fe20000011600 */
[----:B------:R-:W-:Y:S01]  /*0200*/  IMAD.MOV.U32 R7, RZ, RZ, R0 ;  /* 0x000000ffff077224 */ /* 0x000fe200078e0000 */
[----:B------:R-:W-:Y:S01]  /*0210*/  LOP3.LUT R6, R6, 0xff, RZ, 0xc0, !PT ;  /* 0x000000ff06067812 */ /* 0x000fe200078ec0ff */
[----:B------:R-:W-:Y:S01]  /*0220*/  IMAD.MOV.U32 R8, RZ, RZ, R3 ;  /* 0x000000ffff087224 */ /* 0x000fe200078e0003 */
[----:B------:R-:W-:-:S03]  /*0230*/  LOP3.LUT R5, R5, 0xff, RZ, 0xc0, !PT ;  /* 0x000000ff05057812 */ /* 0x000fc600078ec0ff */
[----:B------:R-:W-:Y:S02]  /*0240*/  VIADD R11, R6, 0xffffffff ;  /* 0xffffffff060b7836 */ /* 0x000fe40000000000 */
[----:B------:R-:W-:-:S03]  /*0250*/  VIADD R10, R5, 0xffffffff ;  /* 0xffffffff050a7836 */ /* 0x000fc60000000000 */
[----:B------:R-:W-:-:S04]  /*0260*/  ISETP.GT.U32.AND P0, PT, R11, 0xfd, PT ;  /* 0x000000fd0b00780c */ /* 0x000fc80003f04070 */
[----:B------:R-:W-:-:S13]  /*0270*/  ISETP.GT.U32.OR P0, PT, R10, 0xfd, P0 ;  /* 0x000000fd0a00780c */ /* 0x000fda0000704470 */
[----:B------:R-:W-:Y:S01]  /*0280*/  @!P0 IMAD.MOV.U32 R9, RZ, RZ, RZ ;  /* 0x000000ffff098224 */ /* 0x000fe200078e00ff */
[----:B------:R-:W-:Y:S06]  /*0290*/  @!P0 BRA `(.L_x_3) ;  /* 0x00000000005c8947 */ /* 0x000fec0003800000 */
[----:B------:R-:W-:Y:S02]  /*02a0*/  FSETP.GTU.FTZ.AND P0, PT, |R0|, +INF , PT ;  /* 0x7f8000000000780b */ /* 0x000fe40003f1c200 */
[----:B------:R-:W-:-:S04]  /*02b0*/  FSETP.GTU.FTZ.AND P1, PT, |R3|, +INF , PT ;  /* 0x7f8000000300780b */ /* 0x000fc80003f3c200 */
[----:B------:R-:W-:-:S13]  /*02c0*/  PLOP3.LUT P0, PT, P0, P1, PT, 0xf8, 0x8f ;  /* 0x00000000008f781c */ /* 0x000fda0000703f70 */
[----:B------:R-:W-:Y:S05]  /*02d0*/  @P0 BRA `(.L_x_4) ;  /* 0x00000004004c0947 */ /* 0x000fea0003800000 */
[----:B------:R-:W-:-:S13]  /*02e0*/  LOP3.LUT P0, RZ, R8, 0x7fffffff, R7, 0xc8, !PT ;  /* 0x7fffffff08ff7812 */ /* 0x000fda000780c807 */
[----:B------:R-:W-:Y:S05]  /*02f0*/  @!P0 BRA `(.L_x_5) ;  /* 0x00000004003c8947 */ /* 0x000fea0003800000 */
[C---:B------:R-:W-:Y:S02]  /*0300*/  FSETP.NEU.FTZ.AND P2, PT, |R0|.reuse, +INF , PT ;  /* 0x7f8000000000780b */ /* 0x040fe40003f5d200 */
[----:B------:R-:W-:Y:S02]  /*0310*/  FSETP.NEU.FTZ.AND P1, PT, |R3|, +INF , PT ;  /* 0x7f8000000300780b */ /* 0x000fe40003f3d200 */
[----:B------:R-:W-:-:S11]  /*0320*/  FSETP.NEU.FTZ.AND P0, PT, |R0|, +INF , PT ;  /* 0x7f8000000000780b */ /* 0x000fd60003f1d200 */
[----:B------:R-:W-:Y:S05]  /*0330*/  @!P1 BRA !P2, `(.L_x_5) ;  /* 0x00000004002c9947 */ /* 0x000fea0005000000 */
[----:B------:R-:W-:-:S04]  /*0340*/  LOP3.LUT P2, RZ, R7, 0x7fffffff, RZ, 0xc0, !PT ;  /* 0x7fffffff07ff7812 */ /* 0x000fc8000784c0ff */
[----:B------:R-:W-:-:S13]  /*0350*/  PLOP3.LUT P1, PT, P1, P2, PT, 0x2f, 0xf2 ;  /* 0x0000000000f2781c */ /* 0x000fda0000f24577 */
[----:B------:R-:W-:Y:S05]  /*0360*/  @P1 BRA `(.L_x_6) ;  /* 0x0000000400181947 */ /* 0x000fea0003800000 */
[----:B------:R-:W-:-:S04]  /*0370*/  LOP3.LUT P1, RZ, R8, 0x7fffffff, RZ, 0xc0, !PT ;  /* 0x7fffffff08ff7812 */ /* 0x000fc8000782c0ff */
[----:B------:R-:W-:-:S13]  /*0380*/  PLOP3.LUT P0, PT, P0, P1, PT, 0x2f, 0xf2 ;  /* 0x0000000000f2781c */ /* 0x000fda0000702577 */
[----:B------:R-:W-:Y:S05]  /*0390*/  @P0 BRA `(.L_x_7) ;  /* 0x0000000400000947 */ /* 0x000fea0003800000 */
[----:B------:R-:W-:Y:S02]  /*03a0*/  ISETP.GE.AND P0, PT, R10, RZ, PT ;  /* 0x000000ff0a00720c */ /* 0x000fe40003f06270 */
[----:B------:R-:W-:-:S11]  /*03b0*/  ISETP.GE.AND P1, PT, R11, RZ, PT ;  /* 0x000000ff0b00720c */ /* 0x000fd60003f26270 */
[----:B------:R-:W-:Y:S02]  /*03c0*/  @P0 IMAD.MOV.U32 R9, RZ, RZ, RZ ;  /* 0x000000ffff090224 */ /* 0x000fe400078e00ff */
[----:B------:R-:W-:Y:S01]  /*03d0*/  @!P0 FFMA R7, R0, 1.84467440737095516160e+19, RZ ;  /* 0x5f80000000078823 */ /* 0x000fe200000000ff */
[----:B------:R-:W-:Y:S02]  /*03e0*/  @!P0 IMAD.MOV.U32 R9, RZ, RZ, -0x40 ;  /* 0xffffffc0ff098424 */ /* 0x000fe400078e00ff */
[----:B------:R-:W-:Y:S02]  /*03f0*/  @!P1 FFMA R8, R3, 1.84467440737095516160e+19, RZ ;  /* 0x5f80000003089823 */ /* 0x000fe400000000ff */
[----:B------:R-:W-:-:S07]  /*0400*/  @!P1 VIADD R9, R9, 0x40 ;  /* 0x0000004009099836 */ /* 0x000fce0000000000 */
.L_x_3:
[----:B------:R-:W-:Y:S01]  /*0410*/  LEA R3, R6, 0xc0800000, 0x17 ;  /* 0xc080000006037811 */ /* 0x000fe200078eb8ff */
[----:B------:R-:W-:Y:S01]  /*0420*/  VIADD R5, R5, 0xffffff81 ;  /* 0xffffff8105057836 */ /* 0x000fe20000000000 */
[----:B------:R-:W-:Y:S03]  /*0430*/  BSSY.RECONVERGENT B2, `(.L_x_8) ;  /* 0x0000035000027945 */ /* 0x000fe60003800200 */
[----:B------:R-:W-:Y:S01]  /*0440*/  IMAD.IADD R3, R8, 0x1, -R3 ;  /* 0x0000000108037824 */ /* 0x000fe200078e0a03 */
[C---:B------:R-:W-:Y:S01]  /*0450*/  IADD3 R6, PT, PT, R5.reuse, 0x7f, -R6 ;  /* 0x0000007f05067810 */ /* 0x040fe20007ffe806 */
[----:B------:R-:W-:Y:S02]  /*0460*/  IMAD R0, R5, -0x800000, R7 ;  /* 0xff80000005007824 */ /* 0x000fe400078e0207 */
[----:B------:R-:W0:Y:S01]  /*0470*/  MUFU.RCP R8, R3 ;  /* 0x0000000300087308 */ /* 0x000e220000001000 */
[----:B------:R-:W-:Y:S01]  /*0480*/  FADD.FTZ R11, -R3, -RZ ;  /* 0x800000ff030b7221 */ /* 0x000fe20000010100 */
[----:B------:R-:W-:-:S03]  /*0490*/  IMAD.IADD R6, R6, 0x1, R9 ;  /* 0x0000000106067824 */ /* 0x000fc600078e0209 */
[----:B0-----:R-:W-:-:S04]  /*04a0*/  FFMA R13, R8, R11, 1 ;  /* 0x3f800000080d7423 */ /* 0x001fc8000000000b */
[----:B------:R-:W-:-:S04]  /*04b0*/  FFMA R10, R8, R13, R8 ;  /* 0x0000000d080a7223 */ /* 0x000fc80000000008 */
[----:B------:R-:W-:-:S04]  /*04c0*/  FFMA R7, R0, R10, RZ ;  /* 0x0000000a00077223 */ /* 0x000fc800000000ff */
[----:B------:R-:W-:-:S04]  /*04d0*/  FFMA R8, R11, R7, R0 ;  /* 0x000000070b087223 */ /* 0x000fc80000000000 */
[----:B------:R-:W-:-:S04]  /*04e0*/  FFMA R7, R10, R8, R7 ;  /* 0x000000080a077223 */ /* 0x000fc80000000007 */
[----:B------:R-:W-:-:S04]  /*04f0*/  FFMA R8, R11, R7, R0 ;  /* 0x000000070b087223 */ /* 0x000fc80000000000 */
[----:B------:R-:W-:-:S05]  /*0500*/  FFMA R0, R10, R8, R7 ;  /* 0x000000080a007223 */ /* 0x000fca0000000007 */
[----:B------:R-:W-:-:S04]  /*0510*/  SHF.R.U32.HI R3, RZ, 0x17, R0 ;  /* 0x00000017ff037819 */ /* 0x000fc80000011600 */
[----:B------:R-:W-:-:S05]  /*0520*/  LOP3.LUT R3, R3, 0xff, RZ, 0xc0, !PT ;  /* 0x000000ff03037812 */ /* 0x000fca00078ec0ff */
[----:B------:R-:W-:-:S04]  /*0530*/  IMAD.IADD R9, R3, 0x1, R6 ;  /* 0x0000000103097824 */ /* 0x000fc800078e0206 */
[----:B------:R-:W-:-:S05]  /*0540*/  VIADD R3, R9, 0xffffffff ;  /* 0xffffffff09037836 */ /* 0x000fca0000000000 */
[----:B------:R-:W-:-:S13]  /*0550*/  ISETP.GE.U32.AND P0, PT, R3, 0xfe, PT ;  /* 0x000000fe0300780c */ /* 0x000fda0003f06070 */
[----:B------:R-:W-:Y:S05]  /*0560*/  @!P0 BRA `(.L_x_9) ;  /* 0x0000000000808947 */ /* 0x000fea0003800000 */
[----:B------:R-:W-:-:S13]  /*0570*/  ISETP.GT.AND P0, PT, R9, 0xfe, PT ;  /* 0x000000fe0900780c */ /* 0x000fda0003f04270 */
[----:B------:R-:W-:Y:S05]  /*0580*/  @P0 BRA `(.L_x_10) ;  /* 0x00000000006c0947 */ /* 0x000fea0003800000 */
[----:B------:R-:W-:-:S13]  /*0590*/  ISETP.GE.AND P0, PT, R9, 0x1, PT ;  /* 0x000000010900780c */ /* 0x000fda0003f06270 */
[----:B------:R-:W-:Y:S05]  /*05a0*/  @P0 BRA `(.L_x_11) ;  /* 0x0000000000740947 */ /* 0x000fea0003800000 */
[----:B------:R-:W-:Y:S02]  /*05b0*/  ISETP.GE.AND P0, PT, R9, -0x18, PT ;  /* 0xffffffe80900780c */ /* 0x000fe40003f06270 */
[----:B------:R-:W-:-:S11]  /*05c0*/  LOP3.LUT R0, R0, 0x80000000, RZ, 0xc0, !PT ;  /* 0x8000000000007812 */ /* 0x000fd600078ec0ff */
[----:B------:R-:W-:Y:S05]  /*05d0*/  @!P0 BRA `(.L_x_11) ;  /* 0x0000000000688947 */ /* 0x000fea0003800000 */
[CCC-:B------:R-:W-:Y:S01]  /*05e0*/  FFMA.RZ R3, R10.reuse, R8.reuse, R7.reuse ;  /* 0x000000080a037223 */ /* 0x1c0fe2000000c007 */
[CCC-:B------:R-:W-:Y:S01]  /*05f0*/  FFMA.RM R6, R10.reuse, R8.reuse, R7.reuse ;  /* 0x000000080a067223 */ /* 0x1c0fe20000004007 */
[C---:B------:R-:W-:Y:S02]  /*0600*/  ISETP.NE.AND P2, PT, R9.reuse, RZ, PT ;  /* 0x000000ff0900720c */ /* 0x040fe40003f45270 */
[----:B------:R-:W-:Y:S02]  /*0610*/  ISETP.NE.AND P1, PT, R9, RZ, PT ;  /* 0x000000ff0900720c */ /* 0x000fe40003f25270 */
[----:B------:R-:W-:Y:S01]  /*0620*/  LOP3.LUT R5, R3, 0x7fffff, RZ, 0xc0, !PT ;  /* 0x007fffff03057812 */ /* 0x000fe200078ec0ff */
[----:B------:R-:W-:Y:S01]  /*0630*/  FFMA.RP R3, R10, R8, R7 ;  /* 0x000000080a037223 */ /* 0x000fe20000008007 */
[----:B------:R-:W-:Y:S02]  /*0640*/  VIADD R8, R9, 0x20 ;  /* 0x0000002009087836 */ /* 0x000fe40000000000 */
[----:B------:R-:W-:Y:S01]  /*0650*/  LOP3.LUT R5, R5, 0x800000, RZ, 0xfc, !PT ;  /* 0x0080000005057812 */ /* 0x000fe200078efcff */
[----:B------:R-:W-:Y:S01]  /*0660*/  IMAD.MOV R7, RZ, RZ, -R9 ;  /* 0x000000ffff077224 */ /* 0x000fe200078e0a09 */
[----:B------:R-:W-:-:S02]  /*0670*/  FSETP.NEU.FTZ.AND P0, PT, R3, R6, PT ;  /* 0x000000060300720b */ /* 0x000fc40003f1d000 */
[----:B------:R-:W-:Y:S02]  /*0680*/  SHF.L.U32 R8, R5, R8, RZ ;  /* 0x0000000805087219 */ /* 0x000fe400000006ff */
[----:B------:R-:W-:Y:S02]  /*0690*/  SEL R6, R7, RZ, P2 ;  /* 0x000000ff07067207 */ /* 0x000fe40001000000 */
[----:B------:R-:W-:Y:S02]  /*06a0*/  ISETP.NE.AND P1, PT, R8, RZ, P1 ;  /* 0x000000ff0800720c */ /* 0x000fe40000f25270 */
[----:B------:R-:W-:Y:S02]  /*06b0*/  SHF.R.U32.HI R6, RZ, R6, R5 ;  /* 0x00000006ff067219 */ /* 0x000fe40000011605 */
[----:B------:R-:W-:Y:S02]  /*06c0*/  PLOP3.LUT P0, PT, P0, P1, PT, 0xf8, 0x8f ;  /* 0x00000000008f781c */ /* 0x000fe40000703f70 */
[----:B------:R-:W-:-:S02]  /*06d0*/  SHF.R.U32.HI R8, RZ, 0x1, R6 ;  /* 0x00000001ff087819 */ /* 0x000fc40000011606 */
[----:B------:R-:W-:-:S04]  /*06e0*/  SEL R3, RZ, 0x1, !P0 ;  /* 0x00000001ff037807 */ /* 0x000fc80004000000 */
[----:B------:R-:W-:-:S04]  /*06f0*/  LOP3.LUT R3, R3, 0x1, R8, 0xf8, !PT ;  /* 0x0000000103037812 */ /* 0x000fc800078ef808 */
[----:B------:R-:W-:-:S05]  /*0700*/  LOP3.LUT R3, R3, R6, RZ, 0xc0, !PT ;  /* 0x0000000603037212 */ /* 0x000fca00078ec0ff */
[----:B------:R-:W-:-:S05]  /*0710*/  IMAD.IADD R3, R8, 0x1, R3 ;  /* 0x0000000108037824 */ /* 0x000fca00078e0203 */
[----:B------:R-:W-:Y:S01]  /*0720*/  LOP3.LUT R0, R3, R0, RZ, 0xfc, !PT ;  /* 0x0000000003007212 */ /* 0x000fe200078efcff */
[----:B------:R-:W-:Y:S06]  /*0730*/  BRA `(.L_x_11) ;  /* 0x0000000000107947 */ /* 0x000fec0003800000 */
.L_x_10:
[----:B------:R-:W-:-:S04]  /*0740*/  LOP3.LUT R0, R0, 0x80000000, RZ, 0xc0, !PT ;  /* 0x8000000000007812 */ /* 0x000fc800078ec0ff */
[----:B------:R-:W-:Y:S01]  /*0750*/  LOP3.LUT R0, R0, 0x7f800000, RZ, 0xfc, !PT ;  /* 0x7f80000000007812 */ /* 0x000fe200078efcff */
[----:B------:R-:W-:Y:S06]  /*0760*/  BRA `(.L_x_11) ;  /* 0x0000000000047947 */ /* 0x000fec0003800000 */
.L_x_9:
[----:B------:R-:W-:-:S07]  /*0770*/  IMAD R0, R6, 0x800000, R0 ;  /* 0x0080000006007824 */ /* 0x000fce00078e0200 */
.L_x_11:
[----:B------:R-:W-:Y:S05]  /*0780*/  BSYNC.RECONVERGENT B2 ;  /* 0x0000000000027941 */ /* 0x000fea0003800200 */
.L_x_8:
[----:B------:R-:W-:Y:S05]  /*0790*/  BRA `(.L_x_12) ;  /* 0x0000000000207947 */ /* 0x000fea0003800000 */
.L_x_7:
[----:B------:R-:W-:-:S04]  /*07a0*/  LOP3.LUT R0, R8, 0x80000000, R7, 0x48, !PT ;  /* 0x8000000008007812 */ /* 0x000fc800078e4807 */
[----:B------:R-:W-:Y:S01]  /*07b0*/  LOP3.LUT R0, R0, 0x7f800000, RZ, 0xfc, !PT ;  /* 0x7f80000000007812 */ /* 0x000fe200078efcff */
[----:B------:R-:W-:Y:S06]  /*07c0*/  BRA `(.L_x_12) ;  /* 0x0000000000147947 */ /* 0x000fec0003800000 */
.L_x_6:
[----:B------:R-:W-:Y:S01]  /*07d0*/  LOP3.LUT R0, R8, 0x80000000, R7, 0x48, !PT ;  /* 0x8000000008007812 */ /* 0x000fe200078e4807 */
[----:B------:R-:W-:Y:S06]  /*07e0*/  BRA `(.L_x_12) ;  /* 0x00000000000c7947 */ /* 0x000fec0003800000 */
.L_x_5:
[----:B------:R-:W0:Y:S01]  /*07f0*/  MUFU.RSQ R0, -QNAN ;  /* 0xffc0000000007908 */ /* 0x000e220000001400 */
[----:B------:R-:W-:Y:S05]  /*0800*/  BRA `(.L_x_12) ;  /* 0x0000000000047947 */ /* 0x000fea0003800000 */
.L_x_4:
[----:B------:R-:W-:-:S07]  /*0810*/  FADD.FTZ R0, R0, R3 ;  /* 0x0000000300007221 */ /* 0x000fce0000010000 */
.L_x_12:
[----:B------:R-:W-:Y:S05]  /*0820*/  BSYNC.RECONVERGENT B1 ;  /* 0x0000000000017941 */ /* 0x000fea0003800200 */
.L_x_2:
[----:B------:R-:W-:-:S04]  /*0830*/  IMAD.MOV.U32 R5, RZ, RZ, 0x0 ;  /* 0x00000000ff057424 */ /* 0x000fc800078e00ff */
[----:B0-----:R-:W-:Y:S05]  /*0840*/  RET.REL.NODEC R4 `(_Z10vector_divPfS_S_i) ;  /* 0xfffffff404ec7950 */ /* 0x001fea0003c3ffff */
.L_x_13:
[----:B------:R-:W-:-:S00]  /*0850*/  BRA `(.L_x_13) ;  /* 0xfffffffc00fc7947 */ /* 0x000fc0000383ffff */
[----:B------:R-:W-:-:S00]  /*0860*/  NOP ;  /* 0x0000000000007918 */ /* 0x000fc00000000000 */
        /* <DEDUP_REMOVED lines=9> */
.L_x_34:


//--------------------- .text._Z10vector_mulPfS_S_i --------------------------
	.section	.text._Z10vector_mulPfS_S_i,"ax",@progbits
	.align	128
        .global         _Z10vector_mulPfS_S_i
        .type           _Z10vector_mulPfS_S_i,@function
        .size           _Z10vector_mulPfS_S_i,(.L_x_37 - _Z10vector_mulPfS_S_i)
        .other          _Z10vector_mulPfS_S_i,@"STO_CUDA_ENTRY STV_DEFAULT"
_Z10vector_mulPfS_S_i:
.text._Z10vector_mulPfS_S_i:
[----:B------:R-:W-:Y:S01]  /*0000*/  LDC R1, c[0x0][0x37c] ;  /* 0x0000df00ff017b82 */ /* 0x000fe20000000800 */
[----:B------:R-:W0:Y:S01]  /*0010*/  S2R R9, SR_TID.X ;  /* 0x0000000000097919 */ /* 0x000e220000002100 */
[----:B------:R-:W0:Y:S02]  /*0020*/  LDCU UR4, c[0x0][0x398] ;  /* 0x00007300ff0477ac */ /* 0x000e240008000800 */
[----:B0-----:R-:W-:-:S13]  /*0030*/  ISETP.GE.AND P0, PT, R9, UR4, PT ;  /* 0x0000000409007c0c */ /* 0x001fda000bf06270 */
[----:B------:R-:W-:Y:S05]  /*0040*/  @P0 EXIT ;  /* 0x000000000000094d */ /* 0x000fea0003800000 */
[----:B------:R-:W0:Y:S01]  /*0050*/  LDC.64 R2, c[0x0][0x380] ;  /* 0x0000e000ff027b82 */ /* 0x000e220000000a00 */
[----:B------:R-:W1:Y:S07]  /*0060*/  LDCU.64 UR4, c[0x0][0x358] ;  /* 0x00006b00ff0477ac */ /* 0x000e6e0008000a00 */
[----:B------:R-:W2:Y:S08]  /*0070*/  LDC.64 R4, c[0x0][0x388] ;  /* 0x0000e200ff047b82 */ /* 0x000eb00000000a00 */
[----:B------:R-:W3:Y:S01]  /*0080*/  LDC.64 R6, c[0x0][0x390] ;  /* 0x0000e400ff067b82 */ /* 0x000ee20000000a00 */
[----:B0-----:R-:W-:-:S06]  /*0090*/  IMAD.WIDE.U32 R2, R9, 0x4, R2 ;  /* 0x0000000409027825 */ /* 0x001fcc00078e0002 */
[----:B-1----:R-:W4:Y:S01]  /*00a0*/  LDG.E R2, desc[UR4][R2.64] ;  /* 0x0000000402027981 */ /* 0x002f22000c1e1900 */
[----:B--2---:R-:W-:-:S06]  /*00b0*/  IMAD.WIDE.U32 R4, R9, 0x4, R4 ;  /* 0x0000000409047825 */ /* 0x004fcc00078e0004 */
[----:B------:R-:W4:Y:S01]  /*00c0*/  LDG.E R5, desc[UR4][R4.64] ;  /* 0x0000000404057981 */ /* 0x000f22000c1e1900 */
[----:B---3--:R-:W-:-:S04]  /*00d0*/  IMAD.WIDE.U32 R6, R9, 0x4, R6 ;  /* 0x0000000409067825 */ /* 0x008fc800078e0006 */
[----:B----4-:R-:W-:-:S05]  /*00e0*/  FMUL R9, R2, R5 ;  /* 0x0000000502097220 */ /* 0x010fca0000400000 */
[----:B------:R-:W-:Y:S01]  /*00f0*/  STG.E desc[UR4][R6.64], R9 ;  /* 0x0000000906007986 */ /* 0x000fe2000c101904 */
[----:B------:R-:W-:Y:S05]  /*0100*/  EXIT ;  /* 0x000000000000794d */ /* 0x000fea0003800000 */
.L_x_14:
        /* <DEDUP_REMOVED lines=15> */
.L_x_37:


//--------------------- .text._Z10vector_subPfS_S_i --------------------------
	.section	.text._Z10vector_subPfS_S_i,"ax",@progbits
	.align	128
        .global         _Z10vector_subPfS_S_i
        .type           _Z10vector_subPfS_S_i,@function
        .size           _Z10vector_subPfS_S_i,(.L_x_38 - _Z10vector_subPfS_S_i)
        .other          _Z10vector_subPfS_S_i,@"STO_CUDA_ENTRY STV_DEFAULT"
_Z10vector_subPfS_S_i:
.text._Z10vector_subPfS_S_i:
        /* <DEDUP_REMOVED lines=14> */
[----:B----4-:R-:W-:-:S05]  /*00e0*/  FADD R9, R2, -R5 ;  /* 0x8000000502097221 */ /* 0x010fca0000000000 */
[----:B------:R-:W-:Y:S01]  /*00f0*/  STG.E desc[UR4][R6.64], R9 ;  /* 0x0000000906007986 */ /* 0x000fe2000c101904 */
[----:B------:R-:W-:Y:S05]  /*0100*/  EXIT ;  /* 0x000000000000794d */ /* 0x000fea0003800000 */
.L_x_15:
        /* <DEDUP_REMOVED lines=15> */
.L_x_38:


//--------------------- .text._Z10vector_addPfS_S_i --------------------------
	.section	.text._Z10vector_addPfS_S_i,"ax",@progbits
	.align	128
        .global         _Z10vector_addPfS_S_i
        .type           _Z10vector_addPfS_S_i,@function
        .size           _Z10vector_addPfS_S_i,(.L_x_39 - _Z10vector_addPfS_S_i)
        .other          _Z10vector_addPfS_S_i,@"STO_CUDA_ENTRY STV_DEFAULT"
_Z10vector_addPfS_S_i:
.text._Z10vector_addPfS_S_i:
        /* <DEDUP_REMOVED lines=14> */
[----:B----4-:R-:W-:-:S05]  /*00e0*/  FADD R9, R2, R5 ;  /* 0x0000000502097221 */ /* 0x010fca0000000000 */
[----:B------:R-:W-:Y:S01]  /*00f0*/  STG.E desc[UR4][R6.64], R9 ;  /* 0x0000000906007986 */ /* 0x000fe2000c101904 */
[----:B------:R-:W-:Y:S05]  /*0100*/  EXIT ;  /* 0x000000000000794d */ /* 0x000fea0003800000 */
.L_x_16:
        /* <DEDUP_REMOVED lines=15> */
.L_x_39:


//--------------------- .text._Z16vector_div_constPffS_i --------------------------
	.section	.text._Z16vector_div_constPffS_i,"ax",@progbits
	.align	128
        .global         _Z16vector_div_constPffS_i
        .type           _Z16vector_div_constPffS_i,@function
        .size           _Z16vector_div_constPffS_i,(.L_x_35 - _Z16vector_div_constPffS_i)
        .other          _Z16vector_div_constPffS_i,@"STO_CUDA_ENTRY STV_DEFAULT"
_Z16vector_div_constPffS_i:
.text._Z16vector_div_constPffS_i:
[----:B------:R-:W-:Y:S01]  /*0000*/  LDC R1, c[0x0][0x37c] ;  /* 0x0000df00ff017b82 */ /* 0x000fe20000000800 */
[----:B------:R-:W0:Y:S01]  /*0010*/  S2R R2, SR_TID.X ;  /* 0x0000000000027919 */ /* 0x000e220000002100 */
[----:B------:R-:W0:Y:S02]  /*0020*/  LDCU UR4, c[0x0][0x398] ;  /* 0x00007300ff0477ac */ /* 0x000e240008000800 */
[----:B0-----:R-:W-:-:S13]  /*0030*/  ISETP.GE.AND P0, PT, R2, UR4, PT ;  /* 0x0000000402007c0c */ /* 0x001fda000bf06270 */
[----:B------:R-:W-:Y:S05]  /*0040*/  @P0 EXIT ;  /* 0x000000000000094d */ /* 0x000fea0003800000 */
[----:B------:R-:W0:Y:S01]  /*0050*/  LDC.64 R4, c[0x0][0x380] ;  /* 0x0000e000ff047b82 */ /* 0x000e220000000a00 */
[----:B------:R-:W1:Y:S07]  /*0060*/  LDCU.64 UR4, c[0x0][0x358] ;  /* 0x00006b00ff0477ac */ /* 0x000e6e0008000a00 */
[----:B------:R-:W2:Y:S01]  /*0070*/  LDC R9, c[0x0][0x388] ;  /* 0x0000e200ff097b82 */ /* 0x000ea20000000800 */
[----:B0-----:R-:W-:-:S05]  /*0080*/  IMAD.WIDE.U32 R4, R2, 0x4, R4 ;  /* 0x0000000402047825 */ /* 0x001fca00078e0004 */
[----:B-1----:R-:W3:Y:S01]  /*0090*/  LDG.E R0, desc[UR4][R4.64] ;  /* 0x0000000404007981 */ /* 0x002ee2000c1e1900 */
[----:B------:R-:W-:Y:S01]  /*00a0*/  BSSY.RECONVERGENT B0, `(.L_x_17) ;  /* 0x000000c000007945 */ /* 0x000fe20003800200 */
[----:B--2---:R-:W0:Y:S02]  /*00b0*/  MUFU.RCP R3, R9 ;  /* 0x0000000900037308 */ /* 0x004e240000001000 */
[----:B0-----:R-:W-:-:S04]  /*00c0*/  FFMA R6, R3, -R9, 1 ;  /* 0x3f80000003067423 */ /* 0x001fc80000000809 */
[----:B------:R-:W-:Y:S02]  /*00d0*/  FFMA R3, R3, R6, R3 ;  /* 0x0000000603037223 */ /* 0x000fe40000000003 */
[----:B---3--:R-:W0:Y:S02]  /*00e0*/  FCHK P0, R0, R9 ;  /* 0x0000000900007302 */ /* 0x008e240000000000 */
[----:B------:R-:W-:-:S04]  /*00f0*/  FFMA R6, R0, R3, RZ ;  /* 0x0000000300067223 */ /* 0x000fc800000000ff */
[----:B------:R-:W-:-:S04]  /*0100*/  FFMA R7, R6, -R9, R0 ;  /* 0x8000000906077223 */ /* 0x000fc80000000000 */
[----:B------:R-:W-:Y:S01]  /*0110*/  FFMA R7, R3, R7, R6 ;  /* 0x0000000703077223 */ /* 0x000fe20000000006 */
[----:B0-----:R-:W-:Y:S06]  /*0120*/  @!P0 BRA `(.L_x_18) ;  /* 0x00000000000c8947 */ /* 0x001fec0003800000 */
[----:B------:R-:W-:-:S07]  /*0130*/  MOV R4, 0x150 ;  /* 0x0000015000047802 */ /* 0x000fce0000000f00 */
[----:B------:R-:W-:Y:S05]  /*0140*/  CALL.REL.NOINC `($__internal_1_$__cuda_sm3x_div_rn_noftz_f32_slowpath) ;  /* 0x0000000000187944 */ /* 0x000fea0003c00000 */
[----:B------:R-:W-:-:S07]  /*0150*/  IMAD.MOV.U32 R7, RZ, RZ, R0 ;  /* 0x000000ffff077224 */ /* 0x000fce00078e0000 */
.L_x_18:
[----:B------:R-:W-:Y:S05]  /*0160*/  BSYNC.RECONVERGENT B0 ;  /* 0x0000000000007941 */ /* 0x000fea0003800200 */
.L_x_17:
[----:B------:R-:W0:Y:S02]  /*0170*/  LDC.64 R4, c[0x0][0x390] ;  /* 0x0000e400ff047b82 */ /* 0x000e240000000a00 */
[----:B0-----:R-:W-:-:S05]  /*0180*/  IMAD.WIDE.U32 R2, R2, 0x4, R4 ;  /* 0x0000000402027825 */ /* 0x001fca00078e0004 */
[----:B------:R-:W-:Y:S01]  /*0190*/  STG.E desc[UR4][R2.64], R7 ;  /* 0x0000000702007986 */ /* 0x000fe2000c101904 */
[----:B------:R-:W-:Y:S05]  /*01a0*/  EXIT ;  /* 0x000000000000794d */ /* 0x000fea0003800000 */
        .weak           $__internal_1_$__cuda_sm3x_div_rn_noftz_f32_slowpath
        .type           $__internal_1_$__cuda_sm3x_div_rn_noftz_f32_slowpath,@function
        .size           $__internal_1_$__cuda_sm3x_div_rn_noftz_f32_slowpath,(.L_x_35 - $__internal_1_$__cuda_sm3x_div_rn_noftz_f32_slowpath)
$__internal_1_$__cuda_sm3x_div_rn_noftz_f32_slowpath:
[----:B------:R-:W0:Y:S01]  /*01b0*/  LDC R3, c[0x0][0x388] ;  /* 0x0000e200ff037b82 */ /* 0x000e220000000800 */
[--C-:B------:R-:W-:Y:S01]  /*01c0*/  SHF.R.U32.HI R5, RZ, 0x17, R0.reuse ;  /* 0x00000017ff057819 */ /* 0x100fe20000011600 */
[----:B------:R-:W1:Y:S01]  /*01d0*/  LDCU UR6, c[0x0][0x388] ;  /* 0x00007100ff0677ac */ /* 0x000e620008000800 */
[----:B------:R-:W-:Y:S01]  /*01e0*/  BSSY.RECONVERGENT B1, `(.L_x_19) ;  /* 0x0000064000017945 */ /* 0x000fe20003800200 */
[----:B------:R-:W-:Y:S01]  /*01f0*/  IMAD.MOV.U32 R7, RZ, RZ, R0 ;  /* 0x000000ffff077224 */ /* 0x000fe200078e0000 */
[----:B------:R-:W-:-:S05]  /*0200*/  LOP3.LUT R5, R5, 0xff, RZ, 0xc0, !PT ;  /* 0x000000ff05057812 */ /* 0x000fca00078ec0ff */
[----:B------:R-:W-:Y:S02]  /*0210*/  VIADD R10, R5, 0xffffffff ;  /* 0xffffffff050a7836 */ /* 0x000fe40000000000 */
[----:B-1----:R-:W-:Y:S01]  /*0220*/  IMAD.U32 R8, RZ, RZ, UR6 ;  /* 0x00000006ff087e24 */ /* 0x002fe2000f8e00ff */
[----:B0-----:R-:W-:-:S04]  /*0230*/  SHF.R.U32.HI R6, RZ, 0x17, R3 ;  /* 0x00000017ff067819 */ /* 0x001fc80000011603 */
[----:B------:R-:W-:-:S05]  /*0240*/  LOP3.LUT R6, R6, 0xff, RZ, 0xc0, !PT ;  /* 0x000000ff06067812 */ /* 0x000fca00078ec0ff */
[----:B------:R-:W-:-:S05]  /*0250*/  VIADD R11, R6, 0xffffffff ;  /* 0xffffffff060b7836 */ /* 0x000fca0000000000 */
        /* <DEDUP_REMOVED lines=27> */
.L_x_20:
        /* <DEDUP_REMOVED lines=51> */
.L_x_27:
[----:B------:R-:W-:-:S04]  /*0740*/  LOP3.LUT R0, R0, 0x80000000, RZ, 0xc0, !PT ;  /* 0x8000000000007812 */ /* 0x000fc800078ec0ff */
[----:B------:R-:W-:Y:S01]  /*0750*/  LOP3.LUT R0, R0, 0x7f800000, RZ, 0xfc, !PT ;  /* 0x7f80000000007812 */ /* 0x000fe200078efcff */
[----:B------:R-:W-:Y:S06]  /*0760*/  BRA `(.L_x_28) ;  /* 0x0000000000047947 */ /* 0x000fec0003800000 */
.L_x_26:
[----:B------:R-:W-:-:S07]  /*0770*/  IMAD R0, R6, 0x800000, R0 ;  /* 0x0080000006007824 */ /* 0x000fce00078e0200 */
.L_x_28:
[----:B------:R-:W-:Y:S05]  /*0780*/  BSYNC.RECONVERGENT B2 ;  /* 0x0000000000027941 */ /* 0x000fea0003800200 */
.L_x_25:
[----:B------:R-:W-:Y:S05]  /*0790*/  BRA `(.L_x_29) ;  /* 0x0000000000207947 */ /* 0x000fea0003800000 */
.L_x_24:
[----:B------:R-:W-:-:S04]  /*07a0*/  LOP3.LUT R0, R8, 0x80000000, R7, 0x48, !PT ;  /* 0x8000000008007812 */ /* 0x000fc800078e4807 */
[----:B------:R-:W-:Y:S01]  /*07b0*/  LOP3.LUT R0, R0, 0x7f800000, RZ, 0xfc, !PT ;  /* 0x7f80000000007812 */ /* 0x000fe200078efcff */
[----:B------:R-:W-:Y:S06]  /*07c0*/  BRA `(.L_x_29) ;  /* 0x0000000000147947 */ /* 0x000fec0003800000 */
.L_x_23:
[----:B------:R-:W-:Y:S01]  /*07d0*/  LOP3.LUT R0, R8, 0x80000000, R7, 0x48, !PT ;  /* 0x8000000008007812 */ /* 0x000fe200078e4807 */
[----:B------:R-:W-:Y:S06]  /*07e0*/  BRA `(.L_x_29) ;  /* 0x00000000000c7947 */ /* 0x000fec0003800000 */
.L_x_22:
[----:B------:R-:W0:Y:S01]  /*07f0*/  MUFU.RSQ R0, -QNAN ;  /* 0xffc0000000007908 */ /* 0x000e220000001400 */
[----:B------:R-:W-:Y:S05]  /*0800*/  BRA `(.L_x_29) ;  /* 0x0000000000047947 */ /* 0x000fea0003800000 */
.L_x_21:
[----:B------:R-:W-:-:S07]  /*0810*/  FADD.FTZ R0, R0, R3 ;  /* 0x0000000300007221 */ /* 0x000fce0000010000 */
.L_x_29:
[----:B------:R-:W-:Y:S05]  /*0820*/  BSYNC.RECONVERGENT B1 ;  /* 0x0000000000017941 */ /* 0x000fea0003800200 */
.L_x_19:
[----:B------:R-:W-:-:S04]  /*0830*/  IMAD.MOV.U32 R5, RZ, RZ, 0x0 ;  /* 0x00000000ff057424 */ /* 0x000fc800078e00ff */
[----:B0-----:R-:W-:Y:S05]  /*0840*/  RET.REL.NODEC R4 `(_Z16vector_div_constPffS_i) ;  /* 0xfffffff404ec7950 */ /* 0x001fea0003c3ffff */
.L_x_30:
        /* <DEDUP_REMOVED lines=11> */
.L_x_35:


//--------------------- .text._Z16vector_mul_constPffS_i --------------------------
	.section	.text._Z16vector_mul_constPffS_i,"ax",@progbits
	.align	128
        .global         _Z16vector_mul_constPffS_i
        .type           _Z16vector_mul_constPffS_i,@function
        .size           _Z16vector_mul_constPffS_i,(.L_x_41 - _Z16vector_mul_constPffS_i)
        .other          _Z16vector_mul_constPffS_i,@"STO_CUDA_ENTRY STV_DEFAULT"
_Z16vector_mul_constPffS_i:
.text._Z16vector_mul_constPffS_i:
[----:B------:R-:W-:Y:S01]  /*0000*/  LDC R1, c[0x0][0x37c] ;  /* 0x0000df00ff017b82 */ /* 0x000fe20000000800 */
[----:B------:R-:W0:Y:S01]  /*0010*/  S2R R7, SR_TID.X ;  /* 0x0000000000077919 */ /* 0x000e220000002100 */
[----:B------:R-:W0:Y:S02]  /*0020*/  LDCU UR4, c[0x0][0x398] ;  /* 0x00007300ff0477ac */ /* 0x000e240008000800 */
[----:B0-----:R-:W-:-:S13]  /*0030*/  ISETP.GE.AND P0, PT, R7, UR4, PT ;  /* 0x0000000407007c0c */ /* 0x001fda000bf06270 */
[----:B------:R-:W-:Y:S05]  /*0040*/  @P0 EXIT ;  /* 0x000000000000094d */ /* 0x000fea0003800000 */
[----:B------:R-:W0:Y:S01]  /*0050*/  LDC.64 R2, c[0x0][0x380] ;  /* 0x0000e000ff027b82 */ /* 0x000e220000000a00 */
[----:B------:R-:W1:Y:S01]  /*0060*/  LDCU.64 UR4, c[0x0][0x358] ;  /* 0x00006b00ff0477ac */ /* 0x000e620008000a00 */
[----:B------:R-:W2:Y:S06]  /*0070*/  LDCU UR6, c[0x0][0x388] ;  /* 0x00007100ff0677ac */ /* 0x000eac0008000800 */
[----:B------:R-:W3:Y:S01]  /*0080*/  LDC.64 R4, c[0x0][0x390] ;  /* 0x0000e400ff047b82 */ /* 0x000ee20000000a00 */
[----:B0-----:R-:W-:-:S06]  /*0090*/  IMAD.WIDE.U32 R2, R7, 0x4, R2 ;  /* 0x0000000407027825 */ /* 0x001fcc00078e0002 */
[----:B-1----:R-:W2:Y:S01]  /*00a0*/  LDG.E R2, desc[UR4][R2.64] ;  /* 0x0000000402027981 */ /* 0x002ea2000c1e1900 */
[----:B---3--:R-:W-:-:S04]  /*00b0*/  IMAD.WIDE.U32 R4, R7, 0x4, R4 ;  /* 0x0000000407047825 */ /* 0x008fc800078e0004 */
[----:B--2---:R-:W-:-:S05]  /*00c0*/  FMUL R7, R2, UR6 ;  /* 0x0000000602077c20 */ /* 0x004fca0008400000 */
[----:B------:R-:W-:Y:S01]  /*00d0*/  STG.E desc[UR4][R4.64], R7 ;  /* 0x0000000704007986 */ /* 0x000fe2000c101904 */
[----:B------:R-:W-:Y:S05]  /*00e0*/  EXIT ;  /* 0x000000000000794d */ /* 0x000fea0003800000 */
.L_x_31:
        /* <DEDUP_REMOVED lines=9> */
.L_x_41:


//--------------------- .text._Z16vector_sub_constPffS_i --------------------------
	.section	.text._Z16vector_sub_constPffS_i,"ax",@progbits
	.align	128
        .global         _Z16vector_sub_constPffS_i
        .type           _Z16vector_sub_constPffS_i,@function
        .size           _Z16vector_sub_constPffS_i,(.L_x_42 - _Z16vector_sub_constPffS_i)
        .other          _Z16vector_sub_constPffS_i,@"STO_CUDA_ENTRY STV_DEFAULT"
_Z16vector_sub_constPffS_i:
.text._Z16vector_sub_constPffS_i:
        /* <DEDUP_REMOVED lines=12> */
[----:B--2---:R-:W-:-:S05]  /*00c0*/  FADD R7, R2, -UR6 ;  /* 0x8000000602077e21 */ /* 0x004fca0008000000 */
[----:B------:R-:W-:Y:S01]  /*00d0*/  STG.E desc[UR4][R4.64], R7 ;  /* 0x0000000704007986 */ /* 0x000fe2000c101904 */
[----:B------:R-:W-:Y:S05]  /*00e0*/  EXIT ;  /* 0x000000000000794d */ /* 0x000fea0003800000 */
.L_x_32:
        /* <DEDUP_REMOVED lines=9> */
.L_x_42:


//--------------------- .text._Z16vector_add_constPffS_i --------------------------
	.section	.text._Z16vector_add_constPffS_i,"ax",@progbits
	.align	128
        .global         _Z16vector_add_constPffS_i
        .type           _Z16vector_add_constPffS_i,@function
        .size           _Z16vector_add_constPffS_i,(.L_x_43 - _Z16vector_add_constPffS_i)
        .other          _Z16vector_add_constPffS_i,@"STO_CUDA_ENTRY STV_DEFAULT"
_Z16vector_add_constPffS_i:
.text._Z16vector_add_constPffS_i:
        /* <DEDUP_REMOVED lines=12> */
[----:B--2---:R-:W-:-:S05]  /*00c0*/  FADD R7, R2, UR6 ;  /* 0x0000000602077e21 */ /* 0x004fca0008000000 */
[----:B------:R-:W-:Y:S01]  /*00d0*/  STG.E desc[UR4][R4.64], R7 ;  /* 0x0000000704007986 */ /* 0x000fe2000c101904 */
[----:B------:R-:W-:Y:S05]  /*00e0*/  EXIT ;  /* 0x000000000000794d */ /* 0x000fea0003800000 */
.L_x_33:
        /* <DEDUP_REMOVED lines=9> */
.L_x_43:


//--------------------- .nv.shared.reserved.0     --------------------------
	.section	.nv.shared.reserved.0,"aw",@nobits
	.weak		__nv_reservedSMEM_offset_0_alias
	.size		__nv_reservedSMEM_offset_0_alias, 0, 64
	.other		__nv_reservedSMEM_offset_0_alias,@"STO_CUDA_RESERVED_SHARED STV_DEFAULT"
__nv_reservedSMEM_offset_0_alias:
	.zero		0
	.zero		64


//--------------------- .nv.constant0._Z10vector_divPfS_S_i --------------------------
	.section	.nv.constant0._Z10vector_divPfS_S_i,"a",@progbits
	.sectionflags	@""
	.align	4
.nv.constant0._Z10vector_divPfS_S_i:
	.zero		924


//--------------------- .nv.constant0._Z10vector_mulPfS_S_i --------------------------
	.section	.nv.constant0._Z10vector_mulPfS_S_i,"a",@progbits
	.sectionflags	@""
	.align	4
.nv.constant0._Z10vector_mulPfS_S_i:
	.zero		924


//--------------------- .nv.constant0._Z10vector_subPfS_S_i --------------------------
	.section	.nv.constant0._Z10vector_subPfS_S_i,"a",@progbits
	.sectionflags	@""
	.align	4
.nv.constant0._Z10vector_subPfS_S_i:
	.zero		924


//--------------------- .nv.constant0._Z10vector_addPfS_S_i --------------------------
	.section	.nv.constant0._Z10vector_addPfS_S_i,"a",@progbits
	.sectionflags	@""
	.align	4
.nv.constant0._Z10vector_addPfS_S_i:
	.zero		924


//--------------------- .nv.constant0._Z16vector_div_constPffS_i --------------------------
	.section	.nv.constant0._Z16vector_div_constPffS_i,"a",@progbits
	.sectionflags	@""
	.align	4
.nv.constant0._Z16vector_div_constPffS_i:
	.zero		924


//--------------------- .nv.constant0._Z16vector_mul_constPffS_i --------------------------
	.section	.nv.constant0._Z16vector_mul_constPffS_i,"a",@progbits
	.sectionflags	@""
	.align	4
.nv.constant0._Z16vector_mul_constPffS_i:
	.zero		924


//--------------------- .nv.constant0._Z16vector_sub_constPffS_i --------------------------
	.section	.nv.constant0._Z16vector_sub_constPffS_i,"a",@progbits
	.sectionflags	@""
	.align	4
.nv.constant0._Z16vector_sub_constPffS_i:
	.zero		924


//--------------------- .nv.constant0._Z16vector_add_constPffS_i --------------------------
	.section	.nv.constant0._Z16vector_add_constPffS_i,"a",@progbits
	.sectionflags	@""
	.align	4
.nv.constant0._Z16vector_add_constPffS_i:
	.zero		924


//--------------------- SYMBOLS --------------------------

	.type		.nv.reservedSmem.offset0,@object
	.size		.nv.reservedSmem.offset0,0x4
